//
// Generated by NVIDIA NVVM Compiler
//
// Compiler Build ID: CL-36424714
// Cuda compilation tools, release 13.0, V13.0.88
// Based on NVVM 20.0.0
//

.version 9.0
.target sm_100
.address_size 64

	// .globl	_Z6phase1Pii
.const .align 4 .b8 size[12];
// _ZZ6phase1PiiE5share has been demoted
// _ZZ6phase2PiiE5share has been demoted
// _ZZ6phase3PiiE5share has been demoted

.visible .entry _Z6phase1Pii(
	.param .u64 .ptr .align 1 _Z6phase1Pii_param_0,
	.param .u32 _Z6phase1Pii_param_1
)
{
	.reg .pred 	%p<39>;
	.reg .b32 	%r<228>;
	.reg .b64 	%rd<5>;
	// demoted variable
	.shared .align 4 .b8 _ZZ6phase1PiiE5share[16384];
	ld.param.u64 	%rd2, [_Z6phase1Pii_param_0];
	ld.param.u32 	%r99, [_Z6phase1Pii_param_1];
	cvta.to.global.u64 	%rd3, %rd2;
	mov.u32 	%r1, %tid.y;
	mov.u32 	%r100, %tid.x;
	ld.const.u32 	%r2, [size+4];
	mul.lo.s32 	%r101, %r2, %r99;
	add.s32 	%r102, %r101, %r1;
	add.s32 	%r103, %r101, %r100;
	ld.const.u32 	%r104, [size];
	mad.lo.s32 	%r105, %r102, %r104, %r103;
	mul.wide.s32 	%rd4, %r105, 4;
	add.s64 	%rd1, %rd3, %rd4;
	ld.global.u32 	%r227, [%rd1];
	mul.lo.s32 	%r4, %r2, %r100;
	add.s32 	%r106, %r4, %r1;
	shl.b32 	%r107, %r106, 2;
	mov.u32 	%r108, _ZZ6phase1PiiE5share;
	add.s32 	%r5, %r108, %r107;
	st.shared.u32 	[%r5], %r227;
	setp.lt.s32 	%p1, %r2, 1;
	@%p1 bra 	$L__BB0_73;
	and.b32  	%r6, %r2, 31;
	setp.lt.u32 	%p2, %r2, 32;
	mov.b32 	%r222, 0;
	@%p2 bra 	$L__BB0_68;
	and.b32  	%r222, %r2, 2147483616;
	neg.s32 	%r219, %r222;
	shl.b32 	%r110, %r1, 2;
	add.s32 	%r218, %r108, %r110;
	shl.b32 	%r10, %r2, 7;
	shl.b32 	%r112, %r4, 2;
	add.s32 	%r113, %r112, %r108;
	add.s32 	%r217, %r113, 64;
	shl.b32 	%r12, %r2, 2;
$L__BB0_3:
	.pragma "nounroll";
	bar.sync 	0;
	ld.shared.u32 	%r114, [%r5];
	ld.shared.u32 	%r115, [%r217+-64];
	ld.shared.u32 	%r116, [%r218];
	add.s32 	%r16, %r116, %r115;
	setp.le.s32 	%p3, %r114, %r16;
	@%p3 bra 	$L__BB0_5;
	st.shared.u32 	[%r5], %r16;
$L__BB0_5:
	bar.sync 	0;
	ld.shared.u32 	%r117, [%r5];
	ld.shared.u32 	%r118, [%r217+-60];
	add.s32 	%r17, %r218, %r12;
	ld.shared.u32 	%r119, [%r17];
	add.s32 	%r18, %r119, %r118;
	setp.le.s32 	%p4, %r117, %r18;
	@%p4 bra 	$L__BB0_7;
	st.shared.u32 	[%r5], %r18;
$L__BB0_7:
	bar.sync 	0;
	ld.shared.u32 	%r120, [%r5];
	ld.shared.u32 	%r121, [%r217+-56];
	add.s32 	%r19, %r17, %r12;
	ld.shared.u32 	%r122, [%r19];
	add.s32 	%r20, %r122, %r121;
	setp.le.s32 	%p5, %r120, %r20;
	@%p5 bra 	$L__BB0_9;
	st.shared.u32 	[%r5], %r20;
$L__BB0_9:
	bar.sync 	0;
	ld.shared.u32 	%r123, [%r5];
	ld.shared.u32 	%r124, [%r217+-52];
	add.s32 	%r21, %r19, %r12;
	ld.shared.u32 	%r125, [%r21];
	add.s32 	%r22, %r125, %r124;
	setp.le.s32 	%p6, %r123, %r22;
	@%p6 bra 	$L__BB0_11;
	st.shared.u32 	[%r5], %r22;
$L__BB0_11:
	bar.sync 	0;
	ld.shared.u32 	%r126, [%r5];
	ld.shared.u32 	%r127, [%r217+-48];
	add.s32 	%r23, %r21, %r12;
	ld.shared.u32 	%r128, [%r23];
	add.s32 	%r24, %r128, %r127;
	setp.le.s32 	%p7, %r126, %r24;
	@%p7 bra 	$L__BB0_13;
	st.shared.u32 	[%r5], %r24;
$L__BB0_13:
	bar.sync 	0;
	ld.shared.u32 	%r129, [%r5];
	ld.shared.u32 	%r130, [%r217+-44];
	add.s32 	%r25, %r23, %r12;
	ld.shared.u32 	%r131, [%r25];
	add.s32 	%r26, %r131, %r130;
	setp.le.s32 	%p8, %r129, %r26;
	@%p8 bra 	$L__BB0_15;
	st.shared.u32 	[%r5], %r26;
$L__BB0_15:
	bar.sync 	0;
	ld.shared.u32 	%r132, [%r5];
	ld.shared.u32 	%r133, [%r217+-40];
	add.s32 	%r27, %r25, %r12;
	ld.shared.u32 	%r134, [%r27];
	add.s32 	%r28, %r134, %r133;
	setp.le.s32 	%p9, %r132, %r28;
	@%p9 bra 	$L__BB0_17;
	st.shared.u32 	[%r5], %r28;
$L__BB0_17:
	bar.sync 	0;
	ld.shared.u32 	%r135, [%r5];
	ld.shared.u32 	%r136, [%r217+-36];
	add.s32 	%r29, %r27, %r12;
	ld.shared.u32 	%r137, [%r29];
	add.s32 	%r30, %r137, %r136;
	setp.le.s32 	%p10, %r135, %r30;
	@%p10 bra 	$L__BB0_19;
	st.shared.u32 	[%r5], %r30;
$L__BB0_19:
	bar.sync 	0;
	ld.shared.u32 	%r138, [%r5];
	ld.shared.u32 	%r139, [%r217+-32];
	add.s32 	%r31, %r29, %r12;
	ld.shared.u32 	%r140, [%r31];
	add.s32 	%r32, %r140, %r139;
	setp.le.s32 	%p11, %r138, %r32;
	@%p11 bra 	$L__BB0_21;
	st.shared.u32 	[%r5], %r32;
$L__BB0_21:
	bar.sync 	0;
	ld.shared.u32 	%r141, [%r5];
	ld.shared.u32 	%r142, [%r217+-28];
	add.s32 	%r33, %r31, %r12;
	ld.shared.u32 	%r143, [%r33];
	add.s32 	%r34, %r143, %r142;
	setp.le.s32 	%p12, %r141, %r34;
	@%p12 bra 	$L__BB0_23;
	st.shared.u32 	[%r5], %r34;
$L__BB0_23:
	bar.sync 	0;
	ld.shared.u32 	%r144, [%r5];
	ld.shared.u32 	%r145, [%r217+-24];
	add.s32 	%r35, %r33, %r12;
	ld.shared.u32 	%r146, [%r35];
	add.s32 	%r36, %r146, %r145;
	setp.le.s32 	%p13, %r144, %r36;
	@%p13 bra 	$L__BB0_25;
	st.shared.u32 	[%r5], %r36;
$L__BB0_25:
	bar.sync 	0;
	ld.shared.u32 	%r147, [%r5];
	ld.shared.u32 	%r148, [%r217+-20];
	add.s32 	%r37, %r35, %r12;
	ld.shared.u32 	%r149, [%r37];
	add.s32 	%r38, %r149, %r148;
	setp.le.s32 	%p14, %r147, %r38;
	@%p14 bra 	$L__BB0_27;
	st.shared.u32 	[%r5], %r38;
$L__BB0_27:
	bar.sync 	0;
	ld.shared.u32 	%r150, [%r5];
	ld.shared.u32 	%r151, [%r217+-16];
	add.s32 	%r39, %r37, %r12;
	ld.shared.u32 	%r152, [%r39];
	add.s32 	%r40, %r152, %r151;
	setp.le.s32 	%p15, %r150, %r40;
	@%p15 bra 	$L__BB0_29;
	st.shared.u32 	[%r5], %r40;
$L__BB0_29:
	bar.sync 	0;
	ld.shared.u32 	%r153, [%r5];
	ld.shared.u32 	%r154, [%r217+-12];
	add.s32 	%r41, %r39, %r12;
	ld.shared.u32 	%r155, [%r41];
	add.s32 	%r42, %r155, %r154;
	setp.le.s32 	%p16, %r153, %r42;
	@%p16 bra 	$L__BB0_31;
	st.shared.u32 	[%r5], %r42;
$L__BB0_31:
	bar.sync 	0;
	ld.shared.u32 	%r156, [%r5];
	ld.shared.u32 	%r157, [%r217+-8];
	add.s32 	%r43, %r41, %r12;
	ld.shared.u32 	%r158, [%r43];
	add.s32 	%r44, %r158, %r157;
	setp.le.s32 	%p17, %r156, %r44;
	@%p17 bra 	$L__BB0_33;
	st.shared.u32 	[%r5], %r44;
$L__BB0_33:
	bar.sync 	0;
	ld.shared.u32 	%r159, [%r5];
	ld.shared.u32 	%r160, [%r217+-4];
	add.s32 	%r45, %r43, %r12;
	ld.shared.u32 	%r161, [%r45];
	add.s32 	%r46, %r161, %r160;
	setp.le.s32 	%p18, %r159, %r46;
	@%p18 bra 	$L__BB0_35;
	st.shared.u32 	[%r5], %r46;
$L__BB0_35:
	bar.sync 	0;
	ld.shared.u32 	%r162, [%r5];
	ld.shared.u32 	%r163, [%r217];
	add.s32 	%r47, %r45, %r12;
	ld.shared.u32 	%r164, [%r47];
	add.s32 	%r48, %r164, %r163;
	setp.le.s32 	%p19, %r162, %r48;
	@%p19 bra 	$L__BB0_37;
	st.shared.u32 	[%r5], %r48;
$L__BB0_37:
	bar.sync 	0;
	ld.shared.u32 	%r165, [%r5];
	ld.shared.u32 	%r166, [%r217+4];
	add.s32 	%r49, %r47, %r12;
	ld.shared.u32 	%r167, [%r49];
	add.s32 	%r50, %r167, %r166;
	setp.le.s32 	%p20, %r165, %r50;
	@%p20 bra 	$L__BB0_39;
	st.shared.u32 	[%r5], %r50;
$L__BB0_39:
	bar.sync 	0;
	ld.shared.u32 	%r168, [%r5];
	ld.shared.u32 	%r169, [%r217+8];
	add.s32 	%r51, %r49, %r12;
	ld.shared.u32 	%r170, [%r51];
	add.s32 	%r52, %r170, %r169;
	setp.le.s32 	%p21, %r168, %r52;
	@%p21 bra 	$L__BB0_41;
	st.shared.u32 	[%r5], %r52;
$L__BB0_41:
	bar.sync 	0;
	ld.shared.u32 	%r171, [%r5];
	ld.shared.u32 	%r172, [%r217+12];
	add.s32 	%r53, %r51, %r12;
	ld.shared.u32 	%r173, [%r53];
	add.s32 	%r54, %r173, %r172;
	setp.le.s32 	%p22, %r171, %r54;
	@%p22 bra 	$L__BB0_43;
	st.shared.u32 	[%r5], %r54;
$L__BB0_43:
	bar.sync 	0;
	ld.shared.u32 	%r174, [%r5];
	ld.shared.u32 	%r175, [%r217+16];
	add.s32 	%r55, %r53, %r12;
	ld.shared.u32 	%r176, [%r55];
	add.s32 	%r56, %r176, %r175;
	setp.le.s32 	%p23, %r174, %r56;
	@%p23 bra 	$L__BB0_45;
	st.shared.u32 	[%r5], %r56;
$L__BB0_45:
	bar.sync 	0;
	ld.shared.u32 	%r177, [%r5];
	ld.shared.u32 	%r178, [%r217+20];
	add.s32 	%r57, %r55, %r12;
	ld.shared.u32 	%r179, [%r57];
	add.s32 	%r58, %r179, %r178;
	setp.le.s32 	%p24, %r177, %r58;
	@%p24 bra 	$L__BB0_47;
	st.shared.u32 	[%r5], %r58;
$L__BB0_47:
	bar.sync 	0;
	ld.shared.u32 	%r180, [%r5];
	ld.shared.u32 	%r181, [%r217+24];
	add.s32 	%r59, %r57, %r12;
	ld.shared.u32 	%r182, [%r59];
	add.s32 	%r60, %r182, %r181;
	setp.le.s32 	%p25, %r180, %r60;
	@%p25 bra 	$L__BB0_49;
	st.shared.u32 	[%r5], %r60;
$L__BB0_49:
	bar.sync 	0;
	ld.shared.u32 	%r183, [%r5];
	ld.shared.u32 	%r184, [%r217+28];
	add.s32 	%r61, %r59, %r12;
	ld.shared.u32 	%r185, [%r61];
	add.s32 	%r62, %r185, %r184;
	setp.le.s32 	%p26, %r183, %r62;
	@%p26 bra 	$L__BB0_51;
	st.shared.u32 	[%r5], %r62;
$L__BB0_51:
	bar.sync 	0;
	ld.shared.u32 	%r186, [%r5];
	ld.shared.u32 	%r187, [%r217+32];
	add.s32 	%r63, %r61, %r12;
	ld.shared.u32 	%r188, [%r63];
	add.s32 	%r64, %r188, %r187;
	setp.le.s32 	%p27, %r186, %r64;
	@%p27 bra 	$L__BB0_53;
	st.shared.u32 	[%r5], %r64;
$L__BB0_53:
	bar.sync 	0;
	ld.shared.u32 	%r189, [%r5];
	ld.shared.u32 	%r190, [%r217+36];
	add.s32 	%r65, %r63, %r12;
	ld.shared.u32 	%r191, [%r65];
	add.s32 	%r66, %r191, %r190;
	setp.le.s32 	%p28, %r189, %r66;
	@%p28 bra 	$L__BB0_55;
	st.shared.u32 	[%r5], %r66;
$L__BB0_55:
	bar.sync 	0;
	ld.shared.u32 	%r192, [%r5];
	ld.shared.u32 	%r193, [%r217+40];
	add.s32 	%r67, %r65, %r12;
	ld.shared.u32 	%r194, [%r67];
	add.s32 	%r68, %r194, %r193;
	setp.le.s32 	%p29, %r192, %r68;
	@%p29 bra 	$L__BB0_57;
	st.shared.u32 	[%r5], %r68;
$L__BB0_57:
	bar.sync 	0;
	ld.shared.u32 	%r195, [%r5];
	ld.shared.u32 	%r196, [%r217+44];
	add.s32 	%r69, %r67, %r12;
	ld.shared.u32 	%r197, [%r69];
	add.s32 	%r70, %r197, %r196;
	setp.le.s32 	%p30, %r195, %r70;
	@%p30 bra 	$L__BB0_59;
	st.shared.u32 	[%r5], %r70;
$L__BB0_59:
	bar.sync 	0;
	ld.shared.u32 	%r198, [%r5];
	ld.shared.u32 	%r199, [%r217+48];
	add.s32 	%r71, %r69, %r12;
	ld.shared.u32 	%r200, [%r71];
	add.s32 	%r72, %r200, %r199;
	setp.le.s32 	%p31, %r198, %r72;
	@%p31 bra 	$L__BB0_61;
	st.shared.u32 	[%r5], %r72;
$L__BB0_61:
	bar.sync 	0;
	ld.shared.u32 	%r201, [%r5];
	ld.shared.u32 	%r202, [%r217+52];
	add.s32 	%r73, %r71, %r12;
	ld.shared.u32 	%r203, [%r73];
	add.s32 	%r74, %r203, %r202;
	setp.le.s32 	%p32, %r201, %r74;
	@%p32 bra 	$L__BB0_63;
	st.shared.u32 	[%r5], %r74;
$L__BB0_63:
	bar.sync 	0;
	ld.shared.u32 	%r204, [%r5];
	ld.shared.u32 	%r205, [%r217+56];
	add.s32 	%r75, %r73, %r12;
	ld.shared.u32 	%r206, [%r75];
	add.s32 	%r76, %r206, %r205;
	setp.le.s32 	%p33, %r204, %r76;
	@%p33 bra 	$L__BB0_65;
	st.shared.u32 	[%r5], %r76;
$L__BB0_65:
	bar.sync 	0;
	ld.shared.u32 	%r227, [%r5];
	ld.shared.u32 	%r207, [%r217+60];
	add.s32 	%r208, %r75, %r12;
	ld.shared.u32 	%r209, [%r208];
	add.s32 	%r78, %r209, %r207;
	setp.le.s32 	%p34, %r227, %r78;
	@%p34 bra 	$L__BB0_67;
	st.shared.u32 	[%r5], %r78;
	mov.u32 	%r227, %r78;
$L__BB0_67:
	add.s32 	%r219, %r219, 32;
	add.s32 	%r218, %r218, %r10;
	add.s32 	%r217, %r217, 128;
	setp.ne.s32 	%p35, %r219, 0;
	@%p35 bra 	$L__BB0_3;
$L__BB0_68:
	setp.eq.s32 	%p36, %r6, 0;
	@%p36 bra 	$L__BB0_73;
	mad.lo.s32 	%r210, %r222, %r2, %r1;
	shl.b32 	%r211, %r210, 2;
	add.s32 	%r225, %r108, %r211;
	shl.b32 	%r86, %r2, 2;
	add.s32 	%r213, %r222, %r4;
	shl.b32 	%r214, %r213, 2;
	add.s32 	%r224, %r108, %r214;
	neg.s32 	%r223, %r6;
$L__BB0_70:
	.pragma "nounroll";
	bar.sync 	0;
	ld.shared.u32 	%r227, [%r5];
	ld.shared.u32 	%r215, [%r224];
	ld.shared.u32 	%r216, [%r225];
	add.s32 	%r93, %r216, %r215;
	setp.le.s32 	%p37, %r227, %r93;
	@%p37 bra 	$L__BB0_72;
	st.shared.u32 	[%r5], %r93;
	mov.u32 	%r227, %r93;
$L__BB0_72:
	add.s32 	%r225, %r225, %r86;
	add.s32 	%r224, %r224, 4;
	add.s32 	%r223, %r223, 1;
	setp.ne.s32 	%p38, %r223, 0;
	@%p38 bra 	$L__BB0_70;
$L__BB0_73:
	st.global.u32 	[%rd1], %r227;
	ret;

}
	// .globl	_Z6phase2Pii
.visible .entry _Z6phase2Pii(
	.param .u64 .ptr .align 1 _Z6phase2Pii_param_0,
	.param .u32 _Z6phase2Pii_param_1
)
{
	.reg .pred 	%p<40>;
	.reg .b32 	%r<290>;
	.reg .b64 	%rd<13>;
	// demoted variable
	.shared .align 4 .b8 _ZZ6phase2PiiE5share[49152];
	ld.param.u64 	%rd2, [_Z6phase2Pii_param_0];
	ld.param.u32 	%r109, [_Z6phase2Pii_param_1];
	cvta.to.global.u64 	%rd1, %rd2;
	mov.u32 	%r1, %tid.y;
	mov.u32 	%r2, %tid.x;
	mov.u32 	%r110, %ctaid.x;
	ld.const.u32 	%r279, [size+4];
	setp.ne.s32 	%p1, %r110, 0;
	@%p1 bra 	$L__BB1_2;
	mov.u32 	%r132, %ctaid.y;
	add.s32 	%r133, %r132, %r109;
	add.s32 	%r134, %r133, 1;
	ld.const.u32 	%r135, [size+8];
	rem.u32 	%r136, %r134, %r135;
	mul.lo.s32 	%r280, %r136, %r279;
	mul.lo.s32 	%r281, %r279, %r109;
	add.s32 	%r137, %r280, %r1;
	add.s32 	%r138, %r281, %r2;
	ld.const.u32 	%r278, [size];
	mad.lo.s32 	%r139, %r137, %r278, %r138;
	mul.wide.s32 	%rd7, %r139, 4;
	add.s64 	%rd8, %rd1, %rd7;
	ld.global.u32 	%r140, [%rd8];
	mad.lo.s32 	%r141, %r279, %r1, %r2;
	shl.b32 	%r142, %r141, 2;
	mov.u32 	%r143, _ZZ6phase2PiiE5share;
	add.s32 	%r144, %r143, %r142;
	st.shared.u32 	[%r144], %r140;
	add.s32 	%r145, %r279, %r1;
	mad.lo.s32 	%r146, %r145, %r279, %r2;
	shl.b32 	%r147, %r146, 2;
	add.s32 	%r148, %r143, %r147;
	st.shared.u32 	[%r148], %r140;
	add.s32 	%r149, %r281, %r1;
	mad.lo.s32 	%r150, %r278, %r149, %r138;
	mul.wide.s32 	%rd9, %r150, 4;
	add.s64 	%rd10, %rd1, %rd9;
	ld.global.u32 	%r282, [%rd10];
	bra.uni 	$L__BB1_3;
$L__BB1_2:
	mul.lo.s32 	%r280, %r279, %r109;
	mov.u32 	%r111, %ctaid.y;
	add.s32 	%r112, %r111, %r109;
	add.s32 	%r113, %r112, 1;
	ld.const.u32 	%r114, [size+8];
	rem.u32 	%r115, %r113, %r114;
	mul.lo.s32 	%r281, %r115, %r279;
	add.s32 	%r116, %r280, %r1;
	add.s32 	%r117, %r281, %r2;
	ld.const.u32 	%r278, [size];
	mul.lo.s32 	%r118, %r278, %r116;
	add.s32 	%r119, %r117, %r118;
	mul.wide.s32 	%rd3, %r119, 4;
	add.s64 	%rd4, %rd1, %rd3;
	ld.global.u32 	%r120, [%rd4];
	mad.lo.s32 	%r121, %r279, %r1, %r2;
	shl.b32 	%r122, %r121, 2;
	mov.u32 	%r123, _ZZ6phase2PiiE5share;
	add.s32 	%r124, %r123, %r122;
	st.shared.u32 	[%r124], %r120;
	add.s32 	%r125, %r280, %r2;
	add.s32 	%r126, %r125, %r118;
	mul.wide.s32 	%rd5, %r126, 4;
	add.s64 	%rd6, %rd1, %rd5;
	ld.global.u32 	%r127, [%rd6];
	add.s32 	%r128, %r279, %r1;
	mad.lo.s32 	%r129, %r128, %r279, %r2;
	shl.b32 	%r130, %r129, 2;
	add.s32 	%r131, %r123, %r130;
	st.shared.u32 	[%r131], %r127;
	ld.shared.u32 	%r282, [%r124];
$L__BB1_3:
	shl.b32 	%r18, %r279, 1;
	add.s32 	%r19, %r18, %r1;
	mad.lo.s32 	%r151, %r19, %r279, %r2;
	shl.b32 	%r152, %r151, 2;
	mov.u32 	%r153, _ZZ6phase2PiiE5share;
	add.s32 	%r154, %r153, %r152;
	st.shared.u32 	[%r154], %r282;
	setp.lt.s32 	%p2, %r279, 1;
	mad.lo.s32 	%r155, %r279, %r1, %r2;
	shl.b32 	%r156, %r155, 2;
	add.s32 	%r20, %r153, %r156;
	@%p2 bra 	$L__BB1_76;
	sub.s32 	%r158, %r19, %r279;
	mul.lo.s32 	%r21, %r158, %r279;
	and.b32  	%r22, %r279, 31;
	setp.lt.u32 	%p3, %r279, 32;
	mov.b32 	%r286, 0;
	@%p3 bra 	$L__BB1_71;
	and.b32  	%r286, %r279, 2147483616;
	neg.s32 	%r285, %r286;
	mul.lo.s32 	%r159, %r279, %r279;
	shl.b32 	%r160, %r159, 3;
	shl.b32 	%r161, %r2, 2;
	add.s32 	%r162, %r160, %r161;
	add.s32 	%r284, %r153, %r162;
	shl.b32 	%r26, %r279, 7;
	shl.b32 	%r164, %r21, 2;
	add.s32 	%r165, %r164, %r153;
	add.s32 	%r283, %r165, 64;
	shl.b32 	%r28, %r279, 2;
$L__BB1_6:
	.pragma "nounroll";
	bar.sync 	0;
	ld.shared.u32 	%r166, [%r20];
	ld.shared.u32 	%r167, [%r283+-64];
	ld.shared.u32 	%r168, [%r284];
	add.s32 	%r32, %r168, %r167;
	setp.le.s32 	%p4, %r166, %r32;
	@%p4 bra 	$L__BB1_8;
	st.shared.u32 	[%r20], %r32;
$L__BB1_8:
	bar.sync 	0;
	ld.shared.u32 	%r169, [%r20];
	ld.shared.u32 	%r170, [%r283+-60];
	add.s32 	%r33, %r284, %r28;
	ld.shared.u32 	%r171, [%r33];
	add.s32 	%r34, %r171, %r170;
	setp.le.s32 	%p5, %r169, %r34;
	@%p5 bra 	$L__BB1_10;
	st.shared.u32 	[%r20], %r34;
$L__BB1_10:
	bar.sync 	0;
	ld.shared.u32 	%r172, [%r20];
	ld.shared.u32 	%r173, [%r283+-56];
	add.s32 	%r35, %r33, %r28;
	ld.shared.u32 	%r174, [%r35];
	add.s32 	%r36, %r174, %r173;
	setp.le.s32 	%p6, %r172, %r36;
	@%p6 bra 	$L__BB1_12;
	st.shared.u32 	[%r20], %r36;
$L__BB1_12:
	bar.sync 	0;
	ld.shared.u32 	%r175, [%r20];
	ld.shared.u32 	%r176, [%r283+-52];
	add.s32 	%r37, %r35, %r28;
	ld.shared.u32 	%r177, [%r37];
	add.s32 	%r38, %r177, %r176;
	setp.le.s32 	%p7, %r175, %r38;
	@%p7 bra 	$L__BB1_14;
	st.shared.u32 	[%r20], %r38;
$L__BB1_14:
	bar.sync 	0;
	ld.shared.u32 	%r178, [%r20];
	ld.shared.u32 	%r179, [%r283+-48];
	add.s32 	%r39, %r37, %r28;
	ld.shared.u32 	%r180, [%r39];
	add.s32 	%r40, %r180, %r179;
	setp.le.s32 	%p8, %r178, %r40;
	@%p8 bra 	$L__BB1_16;
	st.shared.u32 	[%r20], %r40;
$L__BB1_16:
	bar.sync 	0;
	ld.shared.u32 	%r181, [%r20];
	ld.shared.u32 	%r182, [%r283+-44];
	add.s32 	%r41, %r39, %r28;
	ld.shared.u32 	%r183, [%r41];
	add.s32 	%r42, %r183, %r182;
	setp.le.s32 	%p9, %r181, %r42;
	@%p9 bra 	$L__BB1_18;
	st.shared.u32 	[%r20], %r42;
$L__BB1_18:
	bar.sync 	0;
	ld.shared.u32 	%r184, [%r20];
	ld.shared.u32 	%r185, [%r283+-40];
	add.s32 	%r43, %r41, %r28;
	ld.shared.u32 	%r186, [%r43];
	add.s32 	%r44, %r186, %r185;
	setp.le.s32 	%p10, %r184, %r44;
	@%p10 bra 	$L__BB1_20;
	st.shared.u32 	[%r20], %r44;
$L__BB1_20:
	bar.sync 	0;
	ld.shared.u32 	%r187, [%r20];
	ld.shared.u32 	%r188, [%r283+-36];
	add.s32 	%r45, %r43, %r28;
	ld.shared.u32 	%r189, [%r45];
	add.s32 	%r46, %r189, %r188;
	setp.le.s32 	%p11, %r187, %r46;
	@%p11 bra 	$L__BB1_22;
	st.shared.u32 	[%r20], %r46;
$L__BB1_22:
	bar.sync 	0;
	ld.shared.u32 	%r190, [%r20];
	ld.shared.u32 	%r191, [%r283+-32];
	add.s32 	%r47, %r45, %r28;
	ld.shared.u32 	%r192, [%r47];
	add.s32 	%r48, %r192, %r191;
	setp.le.s32 	%p12, %r190, %r48;
	@%p12 bra 	$L__BB1_24;
	st.shared.u32 	[%r20], %r48;
$L__BB1_24:
	bar.sync 	0;
	ld.shared.u32 	%r193, [%r20];
	ld.shared.u32 	%r194, [%r283+-28];
	add.s32 	%r49, %r47, %r28;
	ld.shared.u32 	%r195, [%r49];
	add.s32 	%r50, %r195, %r194;
	setp.le.s32 	%p13, %r193, %r50;
	@%p13 bra 	$L__BB1_26;
	st.shared.u32 	[%r20], %r50;
$L__BB1_26:
	bar.sync 	0;
	ld.shared.u32 	%r196, [%r20];
	ld.shared.u32 	%r197, [%r283+-24];
	add.s32 	%r51, %r49, %r28;
	ld.shared.u32 	%r198, [%r51];
	add.s32 	%r52, %r198, %r197;
	setp.le.s32 	%p14, %r196, %r52;
	@%p14 bra 	$L__BB1_28;
	st.shared.u32 	[%r20], %r52;
$L__BB1_28:
	bar.sync 	0;
	ld.shared.u32 	%r199, [%r20];
	ld.shared.u32 	%r200, [%r283+-20];
	add.s32 	%r53, %r51, %r28;
	ld.shared.u32 	%r201, [%r53];
	add.s32 	%r54, %r201, %r200;
	setp.le.s32 	%p15, %r199, %r54;
	@%p15 bra 	$L__BB1_30;
	st.shared.u32 	[%r20], %r54;
$L__BB1_30:
	bar.sync 	0;
	ld.shared.u32 	%r202, [%r20];
	ld.shared.u32 	%r203, [%r283+-16];
	add.s32 	%r55, %r53, %r28;
	ld.shared.u32 	%r204, [%r55];
	add.s32 	%r56, %r204, %r203;
	setp.le.s32 	%p16, %r202, %r56;
	@%p16 bra 	$L__BB1_32;
	st.shared.u32 	[%r20], %r56;
$L__BB1_32:
	bar.sync 	0;
	ld.shared.u32 	%r205, [%r20];
	ld.shared.u32 	%r206, [%r283+-12];
	add.s32 	%r57, %r55, %r28;
	ld.shared.u32 	%r207, [%r57];
	add.s32 	%r58, %r207, %r206;
	setp.le.s32 	%p17, %r205, %r58;
	@%p17 bra 	$L__BB1_34;
	st.shared.u32 	[%r20], %r58;
$L__BB1_34:
	bar.sync 	0;
	ld.shared.u32 	%r208, [%r20];
	ld.shared.u32 	%r209, [%r283+-8];
	add.s32 	%r59, %r57, %r28;
	ld.shared.u32 	%r210, [%r59];
	add.s32 	%r60, %r210, %r209;
	setp.le.s32 	%p18, %r208, %r60;
	@%p18 bra 	$L__BB1_36;
	st.shared.u32 	[%r20], %r60;
$L__BB1_36:
	bar.sync 	0;
	ld.shared.u32 	%r211, [%r20];
	ld.shared.u32 	%r212, [%r283+-4];
	add.s32 	%r61, %r59, %r28;
	ld.shared.u32 	%r213, [%r61];
	add.s32 	%r62, %r213, %r212;
	setp.le.s32 	%p19, %r211, %r62;
	@%p19 bra 	$L__BB1_38;
	st.shared.u32 	[%r20], %r62;
$L__BB1_38:
	bar.sync 	0;
	ld.shared.u32 	%r214, [%r20];
	ld.shared.u32 	%r215, [%r283];
	add.s32 	%r63, %r61, %r28;
	ld.shared.u32 	%r216, [%r63];
	add.s32 	%r64, %r216, %r215;
	setp.le.s32 	%p20, %r214, %r64;
	@%p20 bra 	$L__BB1_40;
	st.shared.u32 	[%r20], %r64;
$L__BB1_40:
	bar.sync 	0;
	ld.shared.u32 	%r217, [%r20];
	ld.shared.u32 	%r218, [%r283+4];
	add.s32 	%r65, %r63, %r28;
	ld.shared.u32 	%r219, [%r65];
	add.s32 	%r66, %r219, %r218;
	setp.le.s32 	%p21, %r217, %r66;
	@%p21 bra 	$L__BB1_42;
	st.shared.u32 	[%r20], %r66;
$L__BB1_42:
	bar.sync 	0;
	ld.shared.u32 	%r220, [%r20];
	ld.shared.u32 	%r221, [%r283+8];
	add.s32 	%r67, %r65, %r28;
	ld.shared.u32 	%r222, [%r67];
	add.s32 	%r68, %r222, %r221;
	setp.le.s32 	%p22, %r220, %r68;
	@%p22 bra 	$L__BB1_44;
	st.shared.u32 	[%r20], %r68;
$L__BB1_44:
	bar.sync 	0;
	ld.shared.u32 	%r223, [%r20];
	ld.shared.u32 	%r224, [%r283+12];
	add.s32 	%r69, %r67, %r28;
	ld.shared.u32 	%r225, [%r69];
	add.s32 	%r70, %r225, %r224;
	setp.le.s32 	%p23, %r223, %r70;
	@%p23 bra 	$L__BB1_46;
	st.shared.u32 	[%r20], %r70;
$L__BB1_46:
	bar.sync 	0;
	ld.shared.u32 	%r226, [%r20];
	ld.shared.u32 	%r227, [%r283+16];
	add.s32 	%r71, %r69, %r28;
	ld.shared.u32 	%r228, [%r71];
	add.s32 	%r72, %r228, %r227;
	setp.le.s32 	%p24, %r226, %r72;
	@%p24 bra 	$L__BB1_48;
	st.shared.u32 	[%r20], %r72;
$L__BB1_48:
	bar.sync 	0;
	ld.shared.u32 	%r229, [%r20];
	ld.shared.u32 	%r230, [%r283+20];
	add.s32 	%r73, %r71, %r28;
	ld.shared.u32 	%r231, [%r73];
	add.s32 	%r74, %r231, %r230;
	setp.le.s32 	%p25, %r229, %r74;
	@%p25 bra 	$L__BB1_50;
	st.shared.u32 	[%r20], %r74;
$L__BB1_50:
	bar.sync 	0;
	ld.shared.u32 	%r232, [%r20];
	ld.shared.u32 	%r233, [%r283+24];
	add.s32 	%r75, %r73, %r28;
	ld.shared.u32 	%r234, [%r75];
	add.s32 	%r76, %r234, %r233;
	setp.le.s32 	%p26, %r232, %r76;
	@%p26 bra 	$L__BB1_52;
	st.shared.u32 	[%r20], %r76;
$L__BB1_52:
	bar.sync 	0;
	ld.shared.u32 	%r235, [%r20];
	ld.shared.u32 	%r236, [%r283+28];
	add.s32 	%r77, %r75, %r28;
	ld.shared.u32 	%r237, [%r77];
	add.s32 	%r78, %r237, %r236;
	setp.le.s32 	%p27, %r235, %r78;
	@%p27 bra 	$L__BB1_54;
	st.shared.u32 	[%r20], %r78;
$L__BB1_54:
	bar.sync 	0;
	ld.shared.u32 	%r238, [%r20];
	ld.shared.u32 	%r239, [%r283+32];
	add.s32 	%r79, %r77, %r28;
	ld.shared.u32 	%r240, [%r79];
	add.s32 	%r80, %r240, %r239;
	setp.le.s32 	%p28, %r238, %r80;
	@%p28 bra 	$L__BB1_56;
	st.shared.u32 	[%r20], %r80;
$L__BB1_56:
	bar.sync 	0;
	ld.shared.u32 	%r241, [%r20];
	ld.shared.u32 	%r242, [%r283+36];
	add.s32 	%r81, %r79, %r28;
	ld.shared.u32 	%r243, [%r81];
	add.s32 	%r82, %r243, %r242;
	setp.le.s32 	%p29, %r241, %r82;
	@%p29 bra 	$L__BB1_58;
	st.shared.u32 	[%r20], %r82;
$L__BB1_58:
	bar.sync 	0;
	ld.shared.u32 	%r244, [%r20];
	ld.shared.u32 	%r245, [%r283+40];
	add.s32 	%r83, %r81, %r28;
	ld.shared.u32 	%r246, [%r83];
	add.s32 	%r84, %r246, %r245;
	setp.le.s32 	%p30, %r244, %r84;
	@%p30 bra 	$L__BB1_60;
	st.shared.u32 	[%r20], %r84;
$L__BB1_60:
	bar.sync 	0;
	ld.shared.u32 	%r247, [%r20];
	ld.shared.u32 	%r248, [%r283+44];
	add.s32 	%r85, %r83, %r28;
	ld.shared.u32 	%r249, [%r85];
	add.s32 	%r86, %r249, %r248;
	setp.le.s32 	%p31, %r247, %r86;
	@%p31 bra 	$L__BB1_62;
	st.shared.u32 	[%r20], %r86;
$L__BB1_62:
	bar.sync 	0;
	ld.shared.u32 	%r250, [%r20];
	ld.shared.u32 	%r251, [%r283+48];
	add.s32 	%r87, %r85, %r28;
	ld.shared.u32 	%r252, [%r87];
	add.s32 	%r88, %r252, %r251;
	setp.le.s32 	%p32, %r250, %r88;
	@%p32 bra 	$L__BB1_64;
	st.shared.u32 	[%r20], %r88;
$L__BB1_64:
	bar.sync 	0;
	ld.shared.u32 	%r253, [%r20];
	ld.shared.u32 	%r254, [%r283+52];
	add.s32 	%r89, %r87, %r28;
	ld.shared.u32 	%r255, [%r89];
	add.s32 	%r90, %r255, %r254;
	setp.le.s32 	%p33, %r253, %r90;
	@%p33 bra 	$L__BB1_66;
	st.shared.u32 	[%r20], %r90;
$L__BB1_66:
	bar.sync 	0;
	ld.shared.u32 	%r256, [%r20];
	ld.shared.u32 	%r257, [%r283+56];
	add.s32 	%r91, %r89, %r28;
	ld.shared.u32 	%r258, [%r91];
	add.s32 	%r92, %r258, %r257;
	setp.le.s32 	%p34, %r256, %r92;
	@%p34 bra 	$L__BB1_68;
	st.shared.u32 	[%r20], %r92;
$L__BB1_68:
	bar.sync 	0;
	ld.shared.u32 	%r259, [%r20];
	ld.shared.u32 	%r260, [%r283+60];
	add.s32 	%r261, %r91, %r28;
	ld.shared.u32 	%r262, [%r261];
	add.s32 	%r93, %r262, %r260;
	setp.le.s32 	%p35, %r259, %r93;
	@%p35 bra 	$L__BB1_70;
	st.shared.u32 	[%r20], %r93;
$L__BB1_70:
	add.s32 	%r285, %r285, 32;
	add.s32 	%r284, %r284, %r26;
	add.s32 	%r283, %r283, 128;
	setp.ne.s32 	%p36, %r285, 0;
	@%p36 bra 	$L__BB1_6;
$L__BB1_71:
	setp.eq.s32 	%p37, %r22, 0;
	@%p37 bra 	$L__BB1_76;
	add.s32 	%r263, %r286, %r18;
	mul.lo.s32 	%r264, %r279, %r263;
	shl.b32 	%r265, %r264, 2;
	shl.b32 	%r266, %r2, 2;
	add.s32 	%r267, %r265, %r266;
	add.s32 	%r289, %r153, %r267;
	shl.b32 	%r99, %r279, 2;
	add.s32 	%r269, %r286, %r21;
	shl.b32 	%r270, %r269, 2;
	add.s32 	%r288, %r153, %r270;
	neg.s32 	%r287, %r22;
$L__BB1_73:
	.pragma "nounroll";
	bar.sync 	0;
	ld.shared.u32 	%r271, [%r20];
	ld.shared.u32 	%r272, [%r288];
	ld.shared.u32 	%r273, [%r289];
	add.s32 	%r105, %r273, %r272;
	setp.le.s32 	%p38, %r271, %r105;
	@%p38 bra 	$L__BB1_75;
	st.shared.u32 	[%r20], %r105;
$L__BB1_75:
	add.s32 	%r289, %r289, %r99;
	add.s32 	%r288, %r288, 4;
	add.s32 	%r287, %r287, 1;
	setp.ne.s32 	%p39, %r287, 0;
	@%p39 bra 	$L__BB1_73;
$L__BB1_76:
	ld.shared.u32 	%r274, [%r20];
	add.s32 	%r275, %r280, %r1;
	add.s32 	%r276, %r281, %r2;
	mad.lo.s32 	%r277, %r278, %r275, %r276;
	mul.wide.s32 	%rd11, %r277, 4;
	add.s64 	%rd12, %rd1, %rd11;
	st.global.u32 	[%rd12], %r274;
	ret;

}
	// .globl	_Z6phase3Pii
.visible .entry _Z6phase3Pii(
	.param .u64 .ptr .align 1 _Z6phase3Pii_param_0,
	.param .u32 _Z6phase3Pii_param_1
)
{
	.reg .pred 	%p<39>;
	.reg .b32 	%r<252>;
	.reg .b64 	%rd<9>;
	// demoted variable
	.shared .align 4 .b8 _ZZ6phase3PiiE5share[49152];
	ld.param.u64 	%rd2, [_Z6phase3Pii_param_0];
	ld.param.u32 	%r92, [_Z6phase3Pii_param_1];
	cvta.to.global.u64 	%rd3, %rd2;
	mov.u32 	%r93, %tid.y;
	mov.u32 	%r1, %tid.x;
	ld.const.u32 	%r2, [size+4];
	mov.u32 	%r94, %ctaid.y;
	add.s32 	%r95, %r94, %r92;
	add.s32 	%r96, %r95, 1;
	ld.const.u32 	%r97, [size+8];
	rem.u32 	%r98, %r96, %r97;
	mov.u32 	%r99, %ctaid.x;
	add.s32 	%r100, %r99, %r92;
	add.s32 	%r101, %r100, 1;
	rem.u32 	%r102, %r101, %r97;
	mul.lo.s32 	%r103, %r2, %r92;
	mad.lo.s32 	%r104, %r98, %r2, %r93;
	mad.lo.s32 	%r105, %r102, %r2, %r1;
	ld.const.u32 	%r106, [size];
	mul.lo.s32 	%r107, %r106, %r104;
	add.s32 	%r108, %r107, %r105;
	mul.wide.s32 	%rd4, %r108, 4;
	add.s64 	%rd1, %rd3, %rd4;
	ld.global.u32 	%r109, [%rd1];
	mad.lo.s32 	%r110, %r2, %r93, %r1;
	shl.b32 	%r111, %r110, 2;
	mov.u32 	%r112, _ZZ6phase3PiiE5share;
	add.s32 	%r3, %r112, %r111;
	st.shared.u32 	[%r3], %r109;
	add.s32 	%r113, %r103, %r1;
	add.s32 	%r114, %r113, %r107;
	mul.wide.s32 	%rd5, %r114, 4;
	add.s64 	%rd6, %rd3, %rd5;
	ld.global.u32 	%r115, [%rd6];
	add.s32 	%r116, %r2, %r93;
	mul.lo.s32 	%r4, %r116, %r2;
	add.s32 	%r117, %r4, %r1;
	shl.b32 	%r118, %r117, 2;
	add.s32 	%r119, %r112, %r118;
	st.shared.u32 	[%r119], %r115;
	add.s32 	%r120, %r103, %r93;
	mad.lo.s32 	%r121, %r106, %r120, %r105;
	mul.wide.s32 	%rd7, %r121, 4;
	add.s64 	%rd8, %rd3, %rd7;
	ld.global.u32 	%r122, [%rd8];
	add.s32 	%r123, %r116, %r2;
	mad.lo.s32 	%r124, %r123, %r2, %r1;
	shl.b32 	%r125, %r124, 2;
	add.s32 	%r126, %r112, %r125;
	st.shared.u32 	[%r126], %r122;
	setp.lt.s32 	%p1, %r2, 1;
	@%p1 bra 	$L__BB2_73;
	and.b32  	%r5, %r2, 31;
	setp.lt.u32 	%p2, %r2, 32;
	mov.b32 	%r248, 0;
	@%p2 bra 	$L__BB2_68;
	and.b32  	%r248, %r2, 2147483616;
	neg.s32 	%r247, %r248;
	mul.lo.s32 	%r128, %r2, %r2;
	shl.b32 	%r129, %r128, 3;
	shl.b32 	%r130, %r1, 2;
	add.s32 	%r131, %r129, %r130;
	add.s32 	%r246, %r112, %r131;
	shl.b32 	%r9, %r2, 7;
	shl.b32 	%r133, %r4, 2;
	add.s32 	%r134, %r133, %r112;
	add.s32 	%r245, %r134, 64;
	shl.b32 	%r11, %r2, 2;
$L__BB2_3:
	.pragma "nounroll";
	bar.sync 	0;
	ld.shared.u32 	%r135, [%r3];
	ld.shared.u32 	%r136, [%r245+-64];
	ld.shared.u32 	%r137, [%r246];
	add.s32 	%r15, %r137, %r136;
	setp.le.s32 	%p3, %r135, %r15;
	@%p3 bra 	$L__BB2_5;
	st.shared.u32 	[%r3], %r15;
$L__BB2_5:
	bar.sync 	0;
	ld.shared.u32 	%r138, [%r3];
	ld.shared.u32 	%r139, [%r245+-60];
	add.s32 	%r16, %r246, %r11;
	ld.shared.u32 	%r140, [%r16];
	add.s32 	%r17, %r140, %r139;
	setp.le.s32 	%p4, %r138, %r17;
	@%p4 bra 	$L__BB2_7;
	st.shared.u32 	[%r3], %r17;
$L__BB2_7:
	bar.sync 	0;
	ld.shared.u32 	%r141, [%r3];
	ld.shared.u32 	%r142, [%r245+-56];
	add.s32 	%r18, %r16, %r11;
	ld.shared.u32 	%r143, [%r18];
	add.s32 	%r19, %r143, %r142;
	setp.le.s32 	%p5, %r141, %r19;
	@%p5 bra 	$L__BB2_9;
	st.shared.u32 	[%r3], %r19;
$L__BB2_9:
	bar.sync 	0;
	ld.shared.u32 	%r144, [%r3];
	ld.shared.u32 	%r145, [%r245+-52];
	add.s32 	%r20, %r18, %r11;
	ld.shared.u32 	%r146, [%r20];
	add.s32 	%r21, %r146, %r145;
	setp.le.s32 	%p6, %r144, %r21;
	@%p6 bra 	$L__BB2_11;
	st.shared.u32 	[%r3], %r21;
$L__BB2_11:
	bar.sync 	0;
	ld.shared.u32 	%r147, [%r3];
	ld.shared.u32 	%r148, [%r245+-48];
	add.s32 	%r22, %r20, %r11;
	ld.shared.u32 	%r149, [%r22];
	add.s32 	%r23, %r149, %r148;
	setp.le.s32 	%p7, %r147, %r23;
	@%p7 bra 	$L__BB2_13;
	st.shared.u32 	[%r3], %r23;
$L__BB2_13:
	bar.sync 	0;
	ld.shared.u32 	%r150, [%r3];
	ld.shared.u32 	%r151, [%r245+-44];
	add.s32 	%r24, %r22, %r11;
	ld.shared.u32 	%r152, [%r24];
	add.s32 	%r25, %r152, %r151;
	setp.le.s32 	%p8, %r150, %r25;
	@%p8 bra 	$L__BB2_15;
	st.shared.u32 	[%r3], %r25;
$L__BB2_15:
	bar.sync 	0;
	ld.shared.u32 	%r153, [%r3];
	ld.shared.u32 	%r154, [%r245+-40];
	add.s32 	%r26, %r24, %r11;
	ld.shared.u32 	%r155, [%r26];
	add.s32 	%r27, %r155, %r154;
	setp.le.s32 	%p9, %r153, %r27;
	@%p9 bra 	$L__BB2_17;
	st.shared.u32 	[%r3], %r27;
$L__BB2_17:
	bar.sync 	0;
	ld.shared.u32 	%r156, [%r3];
	ld.shared.u32 	%r157, [%r245+-36];
	add.s32 	%r28, %r26, %r11;
	ld.shared.u32 	%r158, [%r28];
	add.s32 	%r29, %r158, %r157;
	setp.le.s32 	%p10, %r156, %r29;
	@%p10 bra 	$L__BB2_19;
	st.shared.u32 	[%r3], %r29;
$L__BB2_19:
	bar.sync 	0;
	ld.shared.u32 	%r159, [%r3];
	ld.shared.u32 	%r160, [%r245+-32];
	add.s32 	%r30, %r28, %r11;
	ld.shared.u32 	%r161, [%r30];
	add.s32 	%r31, %r161, %r160;
	setp.le.s32 	%p11, %r159, %r31;
	@%p11 bra 	$L__BB2_21;
	st.shared.u32 	[%r3], %r31;
$L__BB2_21:
	bar.sync 	0;
	ld.shared.u32 	%r162, [%r3];
	ld.shared.u32 	%r163, [%r245+-28];
	add.s32 	%r32, %r30, %r11;
	ld.shared.u32 	%r164, [%r32];
	add.s32 	%r33, %r164, %r163;
	setp.le.s32 	%p12, %r162, %r33;
	@%p12 bra 	$L__BB2_23;
	st.shared.u32 	[%r3], %r33;
$L__BB2_23:
	bar.sync 	0;
	ld.shared.u32 	%r165, [%r3];
	ld.shared.u32 	%r166, [%r245+-24];
	add.s32 	%r34, %r32, %r11;
	ld.shared.u32 	%r167, [%r34];
	add.s32 	%r35, %r167, %r166;
	setp.le.s32 	%p13, %r165, %r35;
	@%p13 bra 	$L__BB2_25;
	st.shared.u32 	[%r3], %r35;
$L__BB2_25:
	bar.sync 	0;
	ld.shared.u32 	%r168, [%r3];
	ld.shared.u32 	%r169, [%r245+-20];
	add.s32 	%r36, %r34, %r11;
	ld.shared.u32 	%r170, [%r36];
	add.s32 	%r37, %r170, %r169;
	setp.le.s32 	%p14, %r168, %r37;
	@%p14 bra 	$L__BB2_27;
	st.shared.u32 	[%r3], %r37;
$L__BB2_27:
	bar.sync 	0;
	ld.shared.u32 	%r171, [%r3];
	ld.shared.u32 	%r172, [%r245+-16];
	add.s32 	%r38, %r36, %r11;
	ld.shared.u32 	%r173, [%r38];
	add.s32 	%r39, %r173, %r172;
	setp.le.s32 	%p15, %r171, %r39;
	@%p15 bra 	$L__BB2_29;
	st.shared.u32 	[%r3], %r39;
$L__BB2_29:
	bar.sync 	0;
	ld.shared.u32 	%r174, [%r3];
	ld.shared.u32 	%r175, [%r245+-12];
	add.s32 	%r40, %r38, %r11;
	ld.shared.u32 	%r176, [%r40];
	add.s32 	%r41, %r176, %r175;
	setp.le.s32 	%p16, %r174, %r41;
	@%p16 bra 	$L__BB2_31;
	st.shared.u32 	[%r3], %r41;
$L__BB2_31:
	bar.sync 	0;
	ld.shared.u32 	%r177, [%r3];
	ld.shared.u32 	%r178, [%r245+-8];
	add.s32 	%r42, %r40, %r11;
	ld.shared.u32 	%r179, [%r42];
	add.s32 	%r43, %r179, %r178;
	setp.le.s32 	%p17, %r177, %r43;
	@%p17 bra 	$L__BB2_33;
	st.shared.u32 	[%r3], %r43;
$L__BB2_33:
	bar.sync 	0;
	ld.shared.u32 	%r180, [%r3];
	ld.shared.u32 	%r181, [%r245+-4];
	add.s32 	%r44, %r42, %r11;
	ld.shared.u32 	%r182, [%r44];
	add.s32 	%r45, %r182, %r181;
	setp.le.s32 	%p18, %r180, %r45;
	@%p18 bra 	$L__BB2_35;
	st.shared.u32 	[%r3], %r45;
$L__BB2_35:
	bar.sync 	0;
	ld.shared.u32 	%r183, [%r3];
	ld.shared.u32 	%r184, [%r245];
	add.s32 	%r46, %r44, %r11;
	ld.shared.u32 	%r185, [%r46];
	add.s32 	%r47, %r185, %r184;
	setp.le.s32 	%p19, %r183, %r47;
	@%p19 bra 	$L__BB2_37;
	st.shared.u32 	[%r3], %r47;
$L__BB2_37:
	bar.sync 	0;
	ld.shared.u32 	%r186, [%r3];
	ld.shared.u32 	%r187, [%r245+4];
	add.s32 	%r48, %r46, %r11;
	ld.shared.u32 	%r188, [%r48];
	add.s32 	%r49, %r188, %r187;
	setp.le.s32 	%p20, %r186, %r49;
	@%p20 bra 	$L__BB2_39;
	st.shared.u32 	[%r3], %r49;
$L__BB2_39:
	bar.sync 	0;
	ld.shared.u32 	%r189, [%r3];
	ld.shared.u32 	%r190, [%r245+8];
	add.s32 	%r50, %r48, %r11;
	ld.shared.u32 	%r191, [%r50];
	add.s32 	%r51, %r191, %r190;
	setp.le.s32 	%p21, %r189, %r51;
	@%p21 bra 	$L__BB2_41;
	st.shared.u32 	[%r3], %r51;
$L__BB2_41:
	bar.sync 	0;
	ld.shared.u32 	%r192, [%r3];
	ld.shared.u32 	%r193, [%r245+12];
	add.s32 	%r52, %r50, %r11;
	ld.shared.u32 	%r194, [%r52];
	add.s32 	%r53, %r194, %r193;
	setp.le.s32 	%p22, %r192, %r53;
	@%p22 bra 	$L__BB2_43;
	st.shared.u32 	[%r3], %r53;
$L__BB2_43:
	bar.sync 	0;
	ld.shared.u32 	%r195, [%r3];
	ld.shared.u32 	%r196, [%r245+16];
	add.s32 	%r54, %r52, %r11;
	ld.shared.u32 	%r197, [%r54];
	add.s32 	%r55, %r197, %r196;
	setp.le.s32 	%p23, %r195, %r55;
	@%p23 bra 	$L__BB2_45;
	st.shared.u32 	[%r3], %r55;
$L__BB2_45:
	bar.sync 	0;
	ld.shared.u32 	%r198, [%r3];
	ld.shared.u32 	%r199, [%r245+20];
	add.s32 	%r56, %r54, %r11;
	ld.shared.u32 	%r200, [%r56];
	add.s32 	%r57, %r200, %r199;
	setp.le.s32 	%p24, %r198, %r57;
	@%p24 bra 	$L__BB2_47;
	st.shared.u32 	[%r3], %r57;
$L__BB2_47:
	bar.sync 	0;
	ld.shared.u32 	%r201, [%r3];
	ld.shared.u32 	%r202, [%r245+24];
	add.s32 	%r58, %r56, %r11;
	ld.shared.u32 	%r203, [%r58];
	add.s32 	%r59, %r203, %r202;
	setp.le.s32 	%p25, %r201, %r59;
	@%p25 bra 	$L__BB2_49;
	st.shared.u32 	[%r3], %r59;
$L__BB2_49:
	bar.sync 	0;
	ld.shared.u32 	%r204, [%r3];
	ld.shared.u32 	%r205, [%r245+28];
	add.s32 	%r60, %r58, %r11;
	ld.shared.u32 	%r206, [%r60];
	add.s32 	%r61, %r206, %r205;
	setp.le.s32 	%p26, %r204, %r61;
	@%p26 bra 	$L__BB2_51;
	st.shared.u32 	[%r3], %r61;
$L__BB2_51:
	bar.sync 	0;
	ld.shared.u32 	%r207, [%r3];
	ld.shared.u32 	%r208, [%r245+32];
	add.s32 	%r62, %r60, %r11;
	ld.shared.u32 	%r209, [%r62];
	add.s32 	%r63, %r209, %r208;
	setp.le.s32 	%p27, %r207, %r63;
	@%p27 bra 	$L__BB2_53;
	st.shared.u32 	[%r3], %r63;
$L__BB2_53:
	bar.sync 	0;
	ld.shared.u32 	%r210, [%r3];
	ld.shared.u32 	%r211, [%r245+36];
	add.s32 	%r64, %r62, %r11;
	ld.shared.u32 	%r212, [%r64];
	add.s32 	%r65, %r212, %r211;
	setp.le.s32 	%p28, %r210, %r65;
	@%p28 bra 	$L__BB2_55;
	st.shared.u32 	[%r3], %r65;
$L__BB2_55:
	bar.sync 	0;
	ld.shared.u32 	%r213, [%r3];
	ld.shared.u32 	%r214, [%r245+40];
	add.s32 	%r66, %r64, %r11;
	ld.shared.u32 	%r215, [%r66];
	add.s32 	%r67, %r215, %r214;
	setp.le.s32 	%p29, %r213, %r67;
	@%p29 bra 	$L__BB2_57;
	st.shared.u32 	[%r3], %r67;
$L__BB2_57:
	bar.sync 	0;
	ld.shared.u32 	%r216, [%r3];
	ld.shared.u32 	%r217, [%r245+44];
	add.s32 	%r68, %r66, %r11;
	ld.shared.u32 	%r218, [%r68];
	add.s32 	%r69, %r218, %r217;
	setp.le.s32 	%p30, %r216, %r69;
	@%p30 bra 	$L__BB2_59;
	st.shared.u32 	[%r3], %r69;
$L__BB2_59:
	bar.sync 	0;
	ld.shared.u32 	%r219, [%r3];
	ld.shared.u32 	%r220, [%r245+48];
	add.s32 	%r70, %r68, %r11;
	ld.shared.u32 	%r221, [%r70];
	add.s32 	%r71, %r221, %r220;
	setp.le.s32 	%p31, %r219, %r71;
	@%p31 bra 	$L__BB2_61;
	st.shared.u32 	[%r3], %r71;
$L__BB2_61:
	bar.sync 	0;
	ld.shared.u32 	%r222, [%r3];
	ld.shared.u32 	%r223, [%r245+52];
	add.s32 	%r72, %r70, %r11;
	ld.shared.u32 	%r224, [%r72];
	add.s32 	%r73, %r224, %r223;
	setp.le.s32 	%p32, %r222, %r73;
	@%p32 bra 	$L__BB2_63;
	st.shared.u32 	[%r3], %r73;
$L__BB2_63:
	bar.sync 	0;
	ld.shared.u32 	%r225, [%r3];
	ld.shared.u32 	%r226, [%r245+56];
	add.s32 	%r74, %r72, %r11;
	ld.shared.u32 	%r227, [%r74];
	add.s32 	%r75, %r227, %r226;
	setp.le.s32 	%p33, %r225, %r75;
	@%p33 bra 	$L__BB2_65;
	st.shared.u32 	[%r3], %r75;
$L__BB2_65:
	bar.sync 	0;
	ld.shared.u32 	%r228, [%r3];
	ld.shared.u32 	%r229, [%r245+60];
	add.s32 	%r230, %r74, %r11;
	ld.shared.u32 	%r231, [%r230];
	add.s32 	%r76, %r231, %r229;
	setp.le.s32 	%p34, %r228, %r76;
	@%p34 bra 	$L__BB2_67;
	st.shared.u32 	[%r3], %r76;
$L__BB2_67:
	add.s32 	%r247, %r247, 32;
	add.s32 	%r246, %r246, %r9;
	add.s32 	%r245, %r245, 128;
	setp.ne.s32 	%p35, %r247, 0;
	@%p35 bra 	$L__BB2_3;
$L__BB2_68:
	setp.eq.s32 	%p36, %r5, 0;
	@%p36 bra 	$L__BB2_73;
	shl.b32 	%r232, %r2, 1;
	add.s32 	%r233, %r248, %r232;
	mul.lo.s32 	%r234, %r2, %r233;
	shl.b32 	%r235, %r234, 2;
	shl.b32 	%r236, %r1, 2;
	add.s32 	%r237, %r235, %r236;
	add.s32 	%r251, %r112, %r237;
	shl.b32 	%r82, %r2, 2;
	add.s32 	%r239, %r248, %r4;
	shl.b32 	%r240, %r239, 2;
	add.s32 	%r250, %r112, %r240;
	neg.s32 	%r249, %r5;
$L__BB2_70:
	.pragma "nounroll";
	bar.sync 	0;
	ld.shared.u32 	%r241, [%r3];
	ld.shared.u32 	%r242, [%r250];
	ld.shared.u32 	%r243, [%r251];
	add.s32 	%r88, %r243, %r242;
	setp.le.s32 	%p37, %r241, %r88;
	@%p37 bra 	$L__BB2_72;
	st.shared.u32 	[%r3], %r88;
$L__BB2_72:
	add.s32 	%r251, %r251, %r82;
	add.s32 	%r250, %r250, 4;
	add.s32 	%r249, %r249, 1;
	setp.ne.s32 	%p38, %r249, 0;
	@%p38 bra 	$L__BB2_70;
$L__BB2_73:
	ld.shared.u32 	%r244, [%r3];
	st.global.u32 	[%rd1], %r244;
	ret;

}


// ===== COMPILED SASS (sm_100) =====

	.target	sm_100

	.elftype	@"ET_EXEC"


//--------------------- .note.nv.tkinfo           --------------------------
	.section	.note.nv.tkinfo,"",@"SHT_NOTE"
	.sectionflags	@"SHF_NOTE_NV_TKINFO"
	.tkinfo
        /*0018*/ 	.word	0x00000002
        /*0030*/ 	.string	""
        /*0030*/ 	.string	"ptxas"
        /*0030*/ 	.string	"Cuda compilation tools, release 13.0, V13.0.88"
        /*0030*/ 	.string	"Build cuda_13.0.r13.0/compiler.36424714_0"
        /*0030*/ 	.string	"-arch sm_100 -m 64 "



//--------------------- .note.nv.cuinfo           --------------------------
	.section	.note.nv.cuinfo,"",@"SHT_NOTE"
	.sectionflags	@"SHF_NOTE_NV_CUINFO"
        /*0018*/ 	.short	0x0002
        /*001a*/ 	.short	0x0064
        /*001c*/ 	.short	0x0082
	.zero		2


//--------------------- .nv.info                  --------------------------
	.section	.nv.info,"",@"SHT_CUDA_INFO"
	.align	4


	//----- nvinfo : EIATTR_REGCOUNT
	.align		4
        /*0000*/ 	.byte	0x04, 0x2f
        /*0002*/ 	.short	(.L_2 - .L_1)
	.align		4
.L_1:
        /*0004*/ 	.word	index@(_Z6phase1Pii)
        /*0008*/ 	.word	0x00000017


	//----- nvinfo : EIATTR_FRAME_SIZE
	.align		4
.L_2:
        /*000c*/ 	.byte	0x04, 0x11
        /*000e*/ 	.short	(.L_4 - .L_3)
	.align		4
.L_3:
        /*0010*/ 	.word	index@(_Z6phase1Pii)
        /*0014*/ 	.word	0x00000000


	//----- nvinfo : EIATTR_REGCOUNT
	.align		4
.L_4:
        /*0018*/ 	.byte	0x04, 0x2f
        /*001a*/ 	.short	(.L_6 - .L_5)
	.align		4
.L_5:
        /*001c*/ 	.word	index@(_Z6phase2Pii)
        /*0020*/ 	.word	0x00000017


	//----- nvinfo : EIATTR_FRAME_SIZE
	.align		4
.L_6:
        /*0024*/ 	.byte	0x04, 0x11
        /*0026*/ 	.short	(.L_8 - .L_7)
	.align		4
.L_7:
        /*0028*/ 	.word	index@(_Z6phase2Pii)
        /*002c*/ 	.word	0x00000000


	//----- nvinfo : EIATTR_REGCOUNT
	.align		4
.L_8:
        /*0030*/ 	.byte	0x04, 0x2f
        /*0032*/ 	.short	(.L_10 - .L_9)
	.align		4
.L_9:
        /*0034*/ 	.word	index@(_Z6phase3Pii)
        /*0038*/ 	.word	0x00000017


	//----- nvinfo : EIATTR_FRAME_SIZE
	.align		4
.L_10:
        /*003c*/ 	.byte	0x04, 0x11
        /*003e*/ 	.short	(.L_12 - .L_11)
	.align		4
.L_11:
        /*0040*/ 	.word	index@(_Z6phase3Pii)
        /*0044*/ 	.word	0x00000000


	//----- nvinfo : EIATTR_MIN_STACK_SIZE
	.align		4
.L_12:
        /*0048*/ 	.byte	0x04, 0x12
        /*004a*/ 	.short	(.L_14 - .L_13)
	.align		4
.L_13:
        /*004c*/ 	.word	index@(_Z6phase3Pii)
        /*0050*/ 	.word	0x00000000


	//----- nvinfo : EIATTR_MIN_STACK_SIZE
	.align		4
.L_14:
        /*0054*/ 	.byte	0x04, 0x12
        /*0056*/ 	.short	(.L_16 - .L_15)
	.align		4
.L_15:
        /*0058*/ 	.word	index@(_Z6phase2Pii)
        /*005c*/ 	.word	0x00000000


	//----- nvinfo : EIATTR_MIN_STACK_SIZE
	.align		4
.L_16:
        /*0060*/ 	.byte	0x04, 0x12
        /*0062*/ 	.short	(.L_18 - .L_17)
	.align		4
.L_17:
        /*0064*/ 	.word	index@(_Z6phase1Pii)
        /*0068*/ 	.word	0x00000000
.L_18:


//--------------------- .nv.compat                --------------------------
	.section	.nv.compat,"",@"SHT_CUDA_COMPAT_INFO"
	.align	4
        /*0000*/ 	.byte	0x02, 0x09, 0x00, 0x00, 0x02, 0x02, 0x01, 0x00, 0x02, 0x05, 0x05, 0x00, 0x03, 0x07, 0x01, 0x01
        /*0010*/ 	.byte	0x02, 0x03, 0x00, 0x00, 0x02, 0x06, 0x01, 0x00, 0x04, 0x0b, 0x08, 0x00, 0x09, 0x00, 0x00, 0x00
        /*0020*/ 	.byte	0x00, 0x00, 0x00, 0x00


//--------------------- .nv.info._Z6phase3Pii     --------------------------
	.section	.nv.info._Z6phase3Pii,"",@"SHT_CUDA_INFO"
	.sectionflags	@""
	.align	4


	//----- nvinfo : EIATTR_CUDA_API_VERSION
	.align		4
        /*0000*/ 	.byte	0x04, 0x37
        /*0002*/ 	.short	(.L_20 - .L_19)
.L_19:
        /*0004*/ 	.word	0x00000082


	//----- nvinfo : EIATTR_KPARAM_INFO
	.align		4
.L_20:
        /*0008*/ 	.byte	0x04, 0x17
        /*000a*/ 	.short	(.L_22 - .L_21)
.L_21:
        /*000c*/ 	.word	0x00000000
        /*0010*/ 	.short	0x0001
        /*0012*/ 	.short	0x0008
        /*0014*/ 	.byte	0x00, 0xf0, 0x11, 0x00


	//----- nvinfo : EIATTR_KPARAM_INFO
	.align		4
.L_22:
        /*0018*/ 	.byte	0x04, 0x17
        /*001a*/ 	.short	(.L_24 - .L_23)
.L_23:
        /*001c*/ 	.word	0x00000000
        /*0020*/ 	.short	0x0000
        /*0022*/ 	.short	0x0000
        /*0024*/ 	.byte	0x00, 0xf5, 0x21, 0x00


	//----- nvinfo : EIATTR_SPARSE_MMA_MASK
	.align		4
.L_24:
        /*0028*/ 	.byte	0x03, 0x50
        /*002a*/ 	.short	0x0000


	//----- nvinfo : EIATTR_MAXREG_COUNT
	.align		4
        /*002c*/ 	.byte	0x03, 0x1b
        /*002e*/ 	.short	0x00ff


	//----- nvinfo : EIATTR_NUM_BARRIERS
	.align		4
        /*0030*/ 	.byte	0x02, 0x4c
        /*0032*/ 	.byte	0x01
	.zero		1


	//----- nvinfo : EIATTR_MERCURY_ISA_VERSION
	.align		4
        /*0034*/ 	.byte	0x03, 0x5f
        /*0036*/ 	.short	0x0101


	//----- nvinfo : EIATTR_VRC_CTA_INIT_COUNT
	.align		4
        /*0038*/ 	.byte	0x02, 0x4a
	.zero		1
	.zero		1


	//----- nvinfo : EIATTR_EXIT_INSTR_OFFSETS
	.align		4
        /*003c*/ 	.byte	0x04, 0x1c
        /*003e*/ 	.short	(.L_26 - .L_25)


	//   ....[0]....
.L_25:
        /*0040*/ 	.word	0x000016d0


	//----- nvinfo : EIATTR_CBANK_PARAM_SIZE
	.align		4
.L_26:
        /*0044*/ 	.byte	0x03, 0x19
        /*0046*/ 	.short	0x000c


	//----- nvinfo : EIATTR_PARAM_CBANK
	.align		4
        /*0048*/ 	.byte	0x04, 0x0a
        /*004a*/ 	.short	(.L_28 - .L_27)
	.align		4
.L_27:
        /*004c*/ 	.word	index@(.nv.constant0._Z6phase3Pii)
        /*0050*/ 	.short	0x0380
        /*0052*/ 	.short	0x000c


	//----- nvinfo : EIATTR_SW_WAR
	.align		4
.L_28:
        /*0054*/ 	.byte	0x04, 0x36
        /*0056*/ 	.short	(.L_30 - .L_29)
.L_29:
        /*0058*/ 	.word	0x00000008
.L_30:


//--------------------- .nv.info._Z6phase2Pii     --------------------------
	.section	.nv.info._Z6phase2Pii,"",@"SHT_CUDA_INFO"
	.sectionflags	@""
	.align	4


	//----- nvinfo : EIATTR_CUDA_API_VERSION
	.align		4
        /*0000*/ 	.byte	0x04, 0x37
        /*0002*/ 	.short	(.L_32 - .L_31)
.L_31:
        /*0004*/ 	.word	0x00000082


	//----- nvinfo : EIATTR_KPARAM_INFO
	.align		4
.L_32:
        /*0008*/ 	.byte	0x04, 0x17
        /*000a*/ 	.short	(.L_34 - .L_33)
.L_33:
        /*000c*/ 	.word	0x00000000
        /*0010*/ 	.short	0x0001
        /*0012*/ 	.short	0x0008
        /*0014*/ 	.byte	0x00, 0xf0, 0x11, 0x00


	//----- nvinfo : EIATTR_KPARAM_INFO
	.align		4
.L_34:
        /*0018*/ 	.byte	0x04, 0x17
        /*001a*/ 	.short	(.L_36 - .L_35)
.L_35:
        /*001c*/ 	.word	0x00000000
        /*0020*/ 	.short	0x0000
        /*0022*/ 	.short	0x0000
        /*0024*/ 	.byte	0x00, 0xf5, 0x21, 0x00


	//----- nvinfo : EIATTR_SPARSE_MMA_MASK
	.align		4
.L_36:
        /*0028*/ 	.byte	0x03, 0x50
        /*002a*/ 	.short	0x0000


	//----- nvinfo : EIATTR_MAXREG_COUNT
	.align		4
        /*002c*/ 	.byte	0x03, 0x1b
        /*002e*/ 	.short	0x00ff


	//----- nvinfo : EIATTR_NUM_BARRIERS
	.align		4
        /*0030*/ 	.byte	0x02, 0x4c
        /*0032*/ 	.byte	0x01
	.zero		1


	//----- nvinfo : EIATTR_MERCURY_ISA_VERSION
	.align		4
        /*0034*/ 	.byte	0x03, 0x5f
        /*0036*/ 	.short	0x0101


	//----- nvinfo : EIATTR_VRC_CTA_INIT_COUNT
	.align		4
        /*0038*/ 	.byte	0x02, 0x4a
	.zero		1
	.zero		1


	//----- nvinfo : EIATTR_EXIT_INSTR_OFFSETS
	.align		4
        /*003c*/ 	.byte	0x04, 0x1c
        /*003e*/ 	.short	(.L_38 - .L_37)


	//   ....[0]....
.L_37:
        /*0040*/ 	.word	0x00001980


	//----- nvinfo : EIATTR_CBANK_PARAM_SIZE
	.align		4
.L_38:
        /*0044*/ 	.byte	0x03, 0x19
        /*0046*/ 	.short	0x000c


	//----- nvinfo : EIATTR_PARAM_CBANK
	.align		4
        /*0048*/ 	.byte	0x04, 0x0a
        /*004a*/ 	.short	(.L_40 - .L_39)
	.align		4
.L_39:
        /*004c*/ 	.word	index@(.nv.constant0._Z6phase2Pii)
        /*0050*/ 	.short	0x0380
        /*0052*/ 	.short	0x000c


	//----- nvinfo : EIATTR_SW_WAR
	.align		4
.L_40:
        /*0054*/ 	.byte	0x04, 0x36
        /*0056*/ 	.short	(.L_42 - .L_41)
.L_41:
        /*0058*/ 	.word	0x00000008
.L_42:


//--------------------- .nv.info._Z6phase1Pii     --------------------------
	.section	.nv.info._Z6phase1Pii,"",@"SHT_CUDA_INFO"
	.sectionflags	@""
	.align	4


	//----- nvinfo : EIATTR_CUDA_API_VERSION
	.align		4
        /*0000*/ 	.byte	0x04, 0x37
        /*0002*/ 	.short	(.L_44 - .L_43)
.L_43:
        /*0004*/ 	.word	0x00000082


	//----- nvinfo : EIATTR_KPARAM_INFO
	.align		4
.L_44:
        /*0008*/ 	.byte	0x04, 0x17
        /*000a*/ 	.short	(.L_46 - .L_45)
.L_45:
        /*000c*/ 	.word	0x00000000
        /*0010*/ 	.short	0x0001
        /*0012*/ 	.short	0x0008
        /*0014*/ 	.byte	0x00, 0xf0, 0x11, 0x00


	//----- nvinfo : EIATTR_KPARAM_INFO
	.align		4
.L_46:
        /*0018*/ 	.byte	0x04, 0x17
        /*001a*/ 	.short	(.L_48 - .L_47)
.L_47:
        /*001c*/ 	.word	0x00000000
        /*0020*/ 	.short	0x0000
        /*0022*/ 	.short	0x0000
        /*0024*/ 	.byte	0x00, 0xf5, 0x21, 0x00


	//----- nvinfo : EIATTR_SPARSE_MMA_MASK
	.align		4
.L_48:
        /*0028*/ 	.byte	0x03, 0x50
        /*002a*/ 	.short	0x0000


	//----- nvinfo : EIATTR_MAXREG_COUNT
	.align		4
        /*002c*/ 	.byte	0x03, 0x1b
        /*002e*/ 	.short	0x00ff


	//----- nvinfo : EIATTR_NUM_BARRIERS
	.align		4
        /*0030*/ 	.byte	0x02, 0x4c
        /*0032*/ 	.byte	0x01
	.zero		1


	//----- nvinfo : EIATTR_MERCURY_ISA_VERSION
	.align		4
        /*0034*/ 	.byte	0x03, 0x5f
        /*0036*/ 	.short	0x0101


	//----- nvinfo : EIATTR_VRC_CTA_INIT_COUNT
	.align		4
        /*0038*/ 	.byte	0x02, 0x4a
	.zero		1
	.zero		1


	//----- nvinfo : EIATTR_EXIT_INSTR_OFFSETS
	.align		4
        /*003c*/ 	.byte	0x04, 0x1c
        /*003e*/ 	.short	(.L_50 - .L_49)


	//   ....[0]....
.L_49:
        /*0040*/ 	.word	0x000013c0


	//----- nvinfo : EIATTR_CBANK_PARAM_SIZE
	.align		4
.L_50:
        /*0044*/ 	.byte	0x03, 0x19
        /*0046*/ 	.short	0x000c


	//----- nvinfo : EIATTR_PARAM_CBANK
	.align		4
        /*0048*/ 	.byte	0x04, 0x0a
        /*004a*/ 	.short	(.L_52 - .L_51)
	.align		4
.L_51:
        /*004c*/ 	.word	index@(.nv.constant0._Z6phase1Pii)
        /*0050*/ 	.short	0x0380
        /*0052*/ 	.short	0x000c


	//----- nvinfo : EIATTR_SW_WAR
	.align		4
.L_52:
        /*0054*/ 	.byte	0x04, 0x36
        /*0056*/ 	.short	(.L_54 - .L_53)
.L_53:
        /*0058*/ 	.word	0x00000008
.L_54:


//--------------------- .nv.callgraph             --------------------------
	.section	.nv.callgraph,"",@"SHT_CUDA_CALLGRAPH"
	.align	4
	.sectionentsize	8
	.align		4
        /*0000*/ 	.word	0x00000000
	.align		4
        /*0004*/ 	.word	0xffffffff
	.align		4
        /*0008*/ 	.word	0x00000000
	.align		4
        /*000c*/ 	.word	0xfffffffe
	.align		4
        /*0010*/ 	.word	0x00000000
	.align		4
        /*0014*/ 	.word	0xfffffffd
	.align		4
        /*0018*/ 	.word	0x00000000
	.align		4
        /*001c*/ 	.word	0xfffffffc


//--------------------- .nv.constant3             --------------------------
	.section	.nv.constant3,"a",@progbits
	.align	4
.nv.constant3:
	.type		size,@object
	.size		size,(.L_0 - size)
size:
	.zero		12
.L_0:


//--------------------- .text._Z6phase3Pii        --------------------------
	.section	.text._Z6phase3Pii,"ax",@progbits
	.align	128
        .global         _Z6phase3Pii
        .type           _Z6phase3Pii,@function
        .size           _Z6phase3Pii,(.L_x_17 - _Z6phase3Pii)
        .other          _Z6phase3Pii,@"STO_CUDA_ENTRY STV_DEFAULT"
_Z6phase3Pii:
.text._Z6phase3Pii:
[----:B------:R-:W-:Y:S08]  /*0000*/  LDC R1, c[0x0][0x37c] ;  /* 0x0000df00ff017b82 */ /* 0x000ff00000000800 */
[----:B------:R-:W0:Y:S01]  /*0010*/  LDC R7, c[0x3][0x8] ;  /* 0x00c00200ff077b82 */ /* 0x000e220000000800 */
[----:B------:R-:W1:Y:S01]  /*0020*/  S2R R4, SR_CTAID.X ;  /* 0x0000000000047919 */ /* 0x000e620000002500 */
[----:B------:R-:W2:Y:S01]  /*0030*/  LDCU UR5, c[0x0][0x388] ;  /* 0x00007100ff0577ac */ /* 0x000ea20008000800 */
[----:B------:R-:W3:Y:S05]  /*0040*/  LDCU.64 UR8, c[0x3][URZ] ;  /* 0x00c00000ff0877ac */ /* 0x000eea0008000a00 */
[----:B------:R-:W2:Y:S01]  /*0050*/  S2UR UR4, SR_CTAID.Y ;  /* 0x00000000000479c3 */ /* 0x000ea20000002600 */
[----:B------:R-:W4:Y:S01]  /*0060*/  LDCU.64 UR6, c[0x0][0x358] ;  /* 0x00006b00ff0677ac */ /* 0x000f220008000a00 */
[----:B0-----:R-:W0:Y:S01]  /*0070*/  I2F.U32.RP R0, R7 ;  /* 0x0000000700007306 */ /* 0x001e220000209000 */
[----:B--2---:R-:W-:-:S02]  /*0080*/  UIADD3.X UR4, UPT, UPT, UR4, UR5, URZ, UPT, !UPT ;  /* 0x0000000504047290 */ /* 0x004fc4000bffe4ff */
[----:B-1----:R-:W-:-:S05]  /*0090*/  IADD3.X R4, PT, PT, R4, UR5, RZ, PT, !PT ;  /* 0x0000000504047c10 */ /* 0x002fca000bffe4ff */
[----:B0-----:R-:W0:Y:S02]  /*00a0*/  MUFU.RCP R0, R0 ;  /* 0x0000000000007308 */ /* 0x001e240000001000 */
[----:B0-----:R-:W-:-:S06]  /*00b0*/  VIADD R2, R0, 0xffffffe ;  /* 0x0ffffffe00027836 */ /* 0x001fcc0000000000 */
[----:B------:R0:W1:Y:S02]  /*00c0*/  F2I.FTZ.U32.TRUNC.NTZ R3, R2 ;  /* 0x0000000200037305 */ /* 0x000064000021f000 */
[----:B0-----:R-:W-:Y:S02]  /*00d0*/  IMAD.MOV.U32 R2, RZ, RZ, RZ ;  /* 0x000000ffff027224 */ /* 0x001fe400078e00ff */
[----:B-1----:R-:W-:-:S04]  /*00e0*/  IMAD.MOV R6, RZ, RZ, -R3 ;  /* 0x000000ffff067224 */ /* 0x002fc800078e0a03 */
[----:B------:R-:W-:Y:S02]  /*00f0*/  IMAD R5, R6, R7, RZ ;  /* 0x0000000706057224 */ /* 0x000fe400078e02ff */
[----:B------:R-:W0:Y:S02]  /*0100*/  S2R R6, SR_TID.Y ;  /* 0x0000000000067919 */ /* 0x000e240000002200 */
[----:B------:R-:W-:-:S06]  /*0110*/  IMAD.HI.U32 R3, R3, R5, R2 ;  /* 0x0000000503037227 */ /* 0x000fcc00078e0002 */
[----:B------:R-:W-:-:S04]  /*0120*/  IMAD.HI.U32 R0, R3, UR4, RZ ;  /* 0x0000000403007c27 */ /* 0x000fc8000f8e00ff */
[----:B------:R-:W-:Y:S01]  /*0130*/  IMAD.HI.U32 R3, R3, R4, RZ ;  /* 0x0000000403037227 */ /* 0x000fe200078e00ff */
[----:B------:R-:W-:-:S03]  /*0140*/  IADD3 R0, PT, PT, -R0, RZ, RZ ;  /* 0x000000ff00007210 */ /* 0x000fc60007ffe1ff */
[----:B------:R-:W-:Y:S02]  /*0150*/  IMAD.MOV R3, RZ, RZ, -R3 ;  /* 0x000000ffff037224 */ /* 0x000fe400078e0a03 */
[C---:B------:R-:W-:Y:S02]  /*0160*/  IMAD R2, R7.reuse, R0, UR4 ;  /* 0x0000000407027e24 */ /* 0x040fe4000f8e0200 */
[----:B------:R-:W-:Y:S01]  /*0170*/  IMAD R8, R7, R3, R4 ;  /* 0x0000000307087224 */ /* 0x000fe200078e0204 */
[----:B------:R-:W1:Y:S01]  /*0180*/  S2R R0, SR_TID.X ;  /* 0x0000000000007919 */ /* 0x000e620000002100 */
[----:B------:R-:W2:Y:S01]  /*0190*/  LDC.64 R4, c[0x0][0x380] ;  /* 0x0000e000ff047b82 */ /* 0x000ea20000000a00 */
[-C--:B------:R-:W-:Y:S02]  /*01a0*/  ISETP.GE.U32.AND P0, PT, R2, R7.reuse, PT ;  /* 0x000000070200720c */ /* 0x080fe40003f06070 */
[-C--:B------:R-:W-:Y:S02]  /*01b0*/  ISETP.GE.U32.AND P1, PT, R8, R7.reuse, PT ;  /* 0x000000070800720c */ /* 0x080fe40003f26070 */
[----:B------:R-:W-:-:S09]  /*01c0*/  LOP3.LUT R3, RZ, R7, RZ, 0x33, !PT ;  /* 0x00000007ff037212 */ /* 0x000fd200078e33ff */
[--C-:B------:R-:W-:Y:S02]  /*01d0*/  @P0 IMAD.IADD R2, R2, 0x1, -R7.reuse ;  /* 0x0000000102020824 */ /* 0x100fe400078e0a07 */
[----:B------:R-:W-:Y:S01]  /*01e0*/  @P1 IMAD.IADD R8, R8, 0x1, -R7 ;  /* 0x0000000108081824 */ /* 0x000fe200078e0a07 */
[----:B------:R-:W-:Y:S02]  /*01f0*/  ISETP.NE.U32.AND P1, PT, R7, RZ, PT ;  /* 0x000000ff0700720c */ /* 0x000fe40003f25070 */
[-C--:B------:R-:W-:Y:S02]  /*0200*/  ISETP.GE.U32.AND P0, PT, R2, R7.reuse, PT ;  /* 0x000000070200720c */ /* 0x080fe40003f06070 */
[----:B------:R-:W-:-:S11]  /*0210*/  ISETP.GE.U32.AND P2, PT, R8, R7, PT ;  /* 0x000000070800720c */ /* 0x000fd60003f46070 */
[----:B------:R-:W-:Y:S02]  /*0220*/  @P0 IADD3 R2, PT, PT, R2, -R7, RZ ;  /* 0x8000000702020210 */ /* 0x000fe40007ffe0ff */
[----:B------:R-:W-:Y:S02]  /*0230*/  @P2 IMAD.IADD R8, R8, 0x1, -R7 ;  /* 0x0000000108082824 */ /* 0x000fe400078e0a07 */
[C---:B------:R-:W-:Y:S01]  /*0240*/  SEL R2, R3.reuse, R2, !P1 ;  /* 0x0000000203027207 */ /* 0x040fe20004800000 */
[----:B---3--:R-:W-:Y:S02]  /*0250*/  IMAD.U32 R7, RZ, RZ, UR9 ;  /* 0x00000009ff077e24 */ /* 0x008fe4000f8e00ff */
[----:B------:R-:W-:Y:S02]  /*0260*/  SEL R3, R3, R8, !P1 ;  /* 0x0000000803037207 */ /* 0x000fe40004800000 */
[----:B0-----:R-:W-:Y:S02]  /*0270*/  IMAD R2, R2, R7, R6 ;  /* 0x0000000702027224 */ /* 0x001fe400078e0206 */
[----:B-1----:R-:W-:-:S02]  /*0280*/  IMAD R11, R7, UR5, R0 ;  /* 0x00000005070b7c24 */ /* 0x002fc4000f8e0200 */
[----:B------:R-:W-:Y:S02]  /*0290*/  IMAD R3, R3, R7, R0 ;  /* 0x0000000703037224 */ /* 0x000fe400078e0200 */
[----:B------:R-:W-:Y:S02]  /*02a0*/  IMAD R8, R7, UR5, R6 ;  /* 0x0000000507087c24 */ /* 0x000fe4000f8e0206 */
[C---:B------:R-:W-:Y:S02]  /*02b0*/  IMAD R9, R2.reuse, UR8, R3 ;  /* 0x0000000802097c24 */ /* 0x040fe4000f8e0203 */
[----:B------:R-:W-:Y:S02]  /*02c0*/  IMAD R11, R2, UR8, R11 ;  /* 0x00000008020b7c24 */ /* 0x000fe4000f8e020b */
[----:B------:R-:W-:Y:S02]  /*02d0*/  IMAD R13, R8, UR8, R3 ;  /* 0x00000008080d7c24 */ /* 0x000fe4000f8e0203 */
[----:B--2---:R-:W-:-:S04]  /*02e0*/  IMAD.WIDE R2, R9, 0x4, R4 ;  /* 0x0000000409027825 */ /* 0x004fc800078e0204 */
[----:B------:R-:W-:-:S04]  /*02f0*/  IMAD.WIDE R8, R11, 0x4, R4 ;  /* 0x000000040b087825 */ /* 0x000fc800078e0204 */
[----:B------:R-:W-:Y:S02]  /*0300*/  IMAD.WIDE R10, R13, 0x4, R4 ;  /* 0x000000040d0a7825 */ /* 0x000fe400078e0204 */
[----:B----4-:R-:W2:Y:S04]  /*0310*/  LDG.E R13, desc[UR6][R2.64] ;  /* 0x00000006020d7981 */ /* 0x010ea8000c1e1900 */
[----:B------:R0:W3:Y:S04]  /*0320*/  LDG.E R8, desc[UR6][R8.64] ;  /* 0x0000000608087981 */ /* 0x0000e8000c1e1900 */
[----:B------:R1:W4:Y:S01]  /*0330*/  LDG.E R10, desc[UR6][R10.64] ;  /* 0x000000060a0a7981 */ /* 0x000322000c1e1900 */
[----:B------:R-:W5:Y:S01]  /*0340*/  S2UR UR5, SR_CgaCtaId ;  /* 0x00000000000579c3 */ /* 0x000f620000008800 */
[----:B------:R-:W-:Y:S01]  /*0350*/  IMAD.IADD R4, R6, 0x1, R7 ;  /* 0x0000000106047824 */ /* 0x000fe200078e0207 */
[----:B------:R-:W-:Y:S01]  /*0360*/  UMOV UR4, 0x400 ;  /* 0x0000040000047882 */ /* 0x000fe20000000000 */
[----:B------:R-:W-:-:S02]  /*0370*/  ISETP.GE.AND P0, PT, R7, 0x1, PT ;  /* 0x000000010700780c */ /* 0x000fc40003f06270 */
[CC--:B------:R-:W-:Y:S01]  /*0380*/  IMAD R5, R4.reuse, R7.reuse, RZ ;  /* 0x0000000704057224 */ /* 0x0c0fe200078e02ff */
[-C--:B------:R-:W-:Y:S01]  /*0390*/  IADD3 R12, PT, PT, R4, R7.reuse, RZ ;  /* 0x00000007040c7210 */ /* 0x080fe20007ffe0ff */
[-CC-:B------:R-:W-:Y:S02]  /*03a0*/  IMAD R4, R6, R7.reuse, R0.reuse ;  /* 0x0000000706047224 */ /* 0x180fe400078e0200 */
[--C-:B------:R-:W-:Y:S02]  /*03b0*/  IMAD.IADD R6, R5, 0x1, R0.reuse ;  /* 0x0000000105067824 */ /* 0x100fe400078e0200 */
[----:B------:R-:W-:Y:S01]  /*03c0*/  IMAD R12, R12, R7, R0 ;  /* 0x000000070c0c7224 */ /* 0x000fe200078e0200 */
[----:B-----5:R-:W-:-:S06]  /*03d0*/  ULEA UR4, UR5, UR4, 0x18 ;  /* 0x0000000405047291 */ /* 0x020fcc000f8ec0ff */
[----:B------:R-:W-:Y:S02]  /*03e0*/  LEA R4, R4, UR4, 0x2 ;  /* 0x0000000404047c11 */ /* 0x000fe4000f8e10ff */
[----:B0-----:R-:W-:Y:S02]  /*03f0*/  LEA R9, R6, UR4, 0x2 ;  /* 0x0000000406097c11 */ /* 0x001fe4000f8e10ff */
[----:B-1----:R-:W-:Y:S01]  /*0400*/  LEA R11, R12, UR4, 0x2 ;  /* 0x000000040c0b7c11 */ /* 0x002fe2000f8e10ff */
[----:B--2---:R0:W-:Y:S04]  /*0410*/  STS [R4], R13 ;  /* 0x0000000d04007388 */ /* 0x0041e80000000800 */
[----:B---3--:R0:W-:Y:S04]  /*0420*/  STS [R9], R8 ;  /* 0x0000000809007388 */ /* 0x0081e80000000800 */
[----:B----4-:R0:W-:Y:S01]  /*0430*/  STS [R11], R10 ;  /* 0x0000000a0b007388 */ /* 0x0101e20000000800 */
[----:B------:R-:W-:Y:S05]  /*0440*/  @!P0 BRA `(.L_x_0) ;  /* 0x0000001000988947 */ /* 0x000fea0003800000 */
[C---:B------:R-:W-:Y:S01]  /*0450*/  ISETP.GE.U32.AND P1, PT, R7.reuse, 0x20, PT ;  /* 0x000000200700780c */ /* 0x040fe20003f26070 */
[----:B0-----:R-:W-:Y:S01]  /*0460*/  IMAD.MOV.U32 R8, RZ, RZ, RZ ;  /* 0x000000ffff087224 */ /* 0x001fe200078e00ff */
[----:B------:R-:W-:-:S04]  /*0470*/  LOP3.LUT R6, R7, 0x1f, RZ, 0xc0, !PT ;  /* 0x0000001f07067812 */ /* 0x000fc800078ec0ff */
[----:B------:R-:W-:-:S07]  /*0480*/  ISETP.NE.AND P0, PT, R6, RZ, PT ;  /* 0x000000ff0600720c */ /* 0x000fce0003f05270 */
[----:B------:R-:W-:Y:S06]  /*0490*/  @!P1 BRA `(.L_x_1) ;  /* 0x0000001000349947 */ /* 0x000fec0003800000 */
[----:B------:R-:W0:Y:S01]  /*04a0*/  LDC R9, c[0x3][0x4] ;  /* 0x00c00100ff097b82 */ /* 0x000e220000000800 */
[----:B------:R-:W-:Y:S01]  /*04b0*/  IMAD R11, R7, R7, RZ ;  /* 0x00000007070b7224 */ /* 0x000fe200078e02ff */
[----:B------:R-:W-:Y:S02]  /*04c0*/  LEA R10, R5, UR4, 0x2 ;  /* 0x00000004050a7c11 */ /* 0x000fe4000f8e10ff */
[----:B------:R-:W-:Y:S02]  /*04d0*/  LOP3.LUT R8, R7, 0x7fffffe0, RZ, 0xc0, !PT ;  /* 0x7fffffe007087812 */ /* 0x000fe400078ec0ff */
[----:B------:R-:W-:Y:S01]  /*04e0*/  LEA R12, R11, R0, 0x1 ;  /* 0x000000000b0c7211 */ /* 0x000fe200078e08ff */
[----:B------:R-:W-:Y:S02]  /*04f0*/  VIADD R10, R10, 0x40 ;  /* 0x000000400a0a7836 */ /* 0x000fe40000000000 */
[----:B------:R-:W-:Y:S01]  /*0500*/  IMAD.MOV R11, RZ, RZ, -R8 ;  /* 0x000000ffff0b7224 */ /* 0x000fe200078e0a08 */
[----:B------:R-:W-:-:S07]  /*0510*/  LEA R12, R12, UR4, 0x2 ;  /* 0x000000040c0c7c11 */ /* 0x000fce000f8e10ff */
.L_x_2:
[----:B------:R-:W-:Y:S01]  /*0520*/  BAR.SYNC.DEFER_BLOCKING 0x0 ;  /* 0x0000000000007b1d */ /* 0x000fe20000010000 */
[----:B------:R-:W-:-:S05]  /*0530*/  VIADD R11, R11, 0x20 ;  /* 0x000000200b0b7836 */ /* 0x000fca0000000000 */
[----:B------:R-:W-:Y:S04]  /*0540*/  LDS R13, [R10+-0x40] ;  /* 0xffffc0000a0d7984 */ /* 0x000fe80000000800 */
[----:B------:R-:W1:Y:S04]  /*0550*/  LDS R14, [R12] ;  /* 0x000000000c0e7984 */ /* 0x000e680000000800 */
[----:B------:R-:W2:Y:S01]  /*0560*/  LDS R7, [R4] ;  /* 0x0000000004077984 */ /* 0x000ea20000000800 */
[----:B-1----:R-:W-:-:S04]  /*0570*/  IADD3 R16, PT, PT, R13, R14, RZ ;  /* 0x0000000e0d107210 */ /* 0x002fc80007ffe0ff */
[----:B--2---:R-:W-:Y:S01]  /*0580*/  ISETP.GT.AND P1, PT, R7, R16, PT ;  /* 0x000000100700720c */ /* 0x004fe20003f24270 */
[----:B0-----:R-:W-:-:S04]  /*0590*/  IMAD.MOV.U32 R7, RZ, RZ, R9 ;  /* 0x000000ffff077224 */ /* 0x001fc800078e0009 */
[C-C-:B------:R-:W-:Y:S02]  /*05a0*/  IMAD R18, R7.reuse, 0x4, R12.reuse ;  /* 0x0000000407127824 */ /* 0x140fe400078e020c */
[C---:B------:R-:W-:Y:S02]  /*05b0*/  IMAD R12, R7.reuse, 0x80, R12 ;  /* 0x00000080070c7824 */ /* 0x040fe400078e020c */
[----:B------:R-:W-:-:S04]  /*05c0*/  IMAD R20, R7, 0x4, R18 ;  /* 0x0000000407147824 */ /* 0x000fc800078e0212 */
[----:B------:R-:W-:Y:S01]  /*05d0*/  @P1 STS [R4], R16 ;  /* 0x0000001004001388 */ /* 0x000fe20000000800 */
[----:B------:R-:W-:Y:S06]  /*05e0*/  BAR.SYNC.DEFER_BLOCKING 0x0 ;  /* 0x0000000000007b1d */ /* 0x000fec0000010000 */
[----:B------:R-:W-:Y:S04]  /*05f0*/  LDS R14, [R10+-0x3c] ;  /* 0xffffc4000a0e7984 */ /* 0x000fe80000000800 */
[----:B------:R0:W1:Y:S04]  /*0600*/  LDS R15, [R18] ;  /* 0x00000000120f7984 */ /* 0x0000680000000800 */
[----:B------:R-:W2:Y:S01]  /*0610*/  LDS R13, [R4] ;  /* 0x00000000040d7984 */ /* 0x000ea20000000800 */
[----:B0-----:R-:W-:-:S02]  /*0620*/  LEA R18, R7, R20, 0x2 ;  /* 0x0000001407127211 */ /* 0x001fc400078e10ff */
[----:B-1----:R-:W-:-:S04]  /*0630*/  IADD3 R17, PT, PT, R14, R15, RZ ;  /* 0x0000000f0e117210 */ /* 0x002fc80007ffe0ff */
[----:B--2---:R-:W-:-:S13]  /*0640*/  ISETP.GT.AND P1, PT, R13, R17, PT ;  /* 0x000000110d00720c */ /* 0x004fda0003f24270 */
[----:B------:R-:W-:Y:S01]  /*0650*/  @P1 STS [R4], R17 ;  /* 0x0000001104001388 */ /* 0x000fe20000000800 */
[----:B------:R-:W-:Y:S06]  /*0660*/  BAR.SYNC.DEFER_BLOCKING 0x0 ;  /* 0x0000000000007b1d */ /* 0x000fec0000010000 */
[----:B------:R-:W-:Y:S04]  /*0670*/  LDS R14, [R10+-0x38] ;  /* 0xffffc8000a0e7984 */ /* 0x000fe80000000800 */
[----:B------:R0:W1:Y:S04]  /*0680*/  LDS R15, [R20] ;  /* 0x00000000140f7984 */ /* 0x0000680000000800 */
[----:B------:R-:W2:Y:S01]  /*0690*/  LDS R13, [R4] ;  /* 0x00000000040d7984 */ /* 0x000ea20000000800 */
[----:B0-----:R-:W-:-:S02]  /*06a0*/  IMAD R20, R7, 0x4, R18 ;  /* 0x0000000407147824 */ /* 0x001fc400078e0212 */
[----:B-1----:R-:W-:-:S05]  /*06b0*/  IMAD.IADD R16, R14, 0x1, R15 ;  /* 0x000000010e107824 */ /* 0x002fca00078e020f */
        /* <DEDUP_REMOVED lines=107> */
[----:B------:R-:W-:Y:S04]  /*0d70*/  LDS R14, [R10] ;  /* 0x000000000a0e7984 */ /* 0x000fe80000000800 */
[----:B------:R0:W1:Y:S04]  /*0d80*/  LDS R15, [R20] ;  /* 0x00000000140f7984 */ /* 0x0000680000000800 */
[----:B------:R-:W2:Y:S01]  /*0d90*/  LDS R13, [R4] ;  /* 0x00000000040d7984 */ /* 0x000ea20000000800 */
[----:B0-----:R-:W-:-:S02]  /*0da0*/  LEA R20, R7, R18, 0x2 ;  /* 0x0000001207147211 */ /* 0x001fc400078e10ff */
[----:B-1----:R-:W-:-:S04]  /*0db0*/  IADD3 R16, PT, PT, R14, R15, RZ ;  /* 0x0000000f0e107210 */ /* 0x002fc80007ffe0ff */
[----:B--2---:R-:W-:-:S13]  /*0dc0*/  ISETP.GT.AND P1, PT, R13, R16, PT ;  /* 0x000000100d00720c */ /* 0x004fda0003f24270 */
[----:B------:R-:W-:Y:S01]  /*0dd0*/  @P1 STS [R4], R16 ;  /* 0x0000001004001388 */ /* 0x000fe20000000800 */
[----:B------:R-:W-:Y:S06]  /*0de0*/  BAR.SYNC.DEFER_BLOCKING 0x0 ;  /* 0x0000000000007b1d */ /* 0x000fec0000010000 */
[----:B------:R-:W-:Y:S04]  /*0df0*/  LDS R14, [R10+0x4] ;  /* 0x000004000a0e7984 */ /* 0x000fe80000000800 */
[----:B------:R0:W1:Y:S04]  /*0e00*/  LDS R15, [R18] ;  /* 0x00000000120f7984 */ /* 0x0000680000000800 */
[----:B------:R-:W2:Y:S01]  /*0e10*/  LDS R13, [R4] ;  /* 0x00000000040d7984 */ /* 0x000ea20000000800 */
[----:B0-----:R-:W-:-:S02]  /*0e20*/  IMAD R18, R7, 0x4, R20 ;  /* 0x0000000407127824 */ /* 0x001fc400078e0214 */
[----:B-1----:R-:W-:-:S05]  /*0e30*/  IMAD.IADD R17, R14, 0x1, R15 ;  /* 0x000000010e117824 */ /* 0x002fca00078e020f */
        /* <DEDUP_REMOVED lines=92> */
[----:B------:R-:W0:Y:S04]  /*1400*/  LDS R15, [R18] ;  /* 0x00000000120f7984 */ /* 0x000e280000000800 */
[----:B------:R-:W1:Y:S01]  /*1410*/  LDS R13, [R4] ;  /* 0x00000000040d7984 */ /* 0x000e620000000800 */
[----:B0-----:R-:W-:-:S05]  /*1420*/  IMAD.IADD R17, R14, 0x1, R15 ;  /* 0x000000010e117824 */ /* 0x001fca00078e020f */
[----:B-1----:R-:W-:-:S13]  /*1430*/  ISETP.GT.AND P1, PT, R13, R17, PT ;  /* 0x000000110d00720c */ /* 0x002fda0003f24270 */
[----:B------:R-:W-:Y:S01]  /*1440*/  @P1 STS [R4], R17 ;  /* 0x0000001104001388 */ /* 0x000fe20000000800 */
[----:B------:R-:W-:Y:S06]  /*1450*/  BAR.SYNC.DEFER_BLOCKING 0x0 ;  /* 0x0000000000007b1d */ /* 0x000fec0000010000 */
[----:B------:R-:W-:Y:S04]  /*1460*/  LDS R14, [R10+0x38] ;  /* 0x000038000a0e7984 */ /* 0x000fe80000000800 */
[----:B------:R-:W0:Y:S04]  /*1470*/  LDS R15, [R20] ;  /* 0x00000000140f7984 */ /* 0x000e280000000800 */
[----:B------:R-:W1:Y:S01]  /*1480*/  LDS R13, [R4] ;  /* 0x00000000040d7984 */ /* 0x000e620000000800 */
[----:B0-----:R-:W-:-:S02]  /*1490*/  IMAD.IADD R16, R14, 0x1, R15 ;  /* 0x000000010e107824 */ /* 0x001fc400078e020f */
[----:B------:R-:W-:-:S03]  /*14a0*/  IMAD R15, R7, 0x4, R20 ;  /* 0x00000004070f7824 */ /* 0x000fc600078e0214 */
[----:B-1----:R-:W-:-:S13]  /*14b0*/  ISETP.GT.AND P1, PT, R13, R16, PT ;  /* 0x000000100d00720c */ /* 0x002fda0003f24270 */
[----:B------:R-:W-:Y:S01]  /*14c0*/  @P1 STS [R4], R16 ;  /* 0x0000001004001388 */ /* 0x000fe20000000800 */
[----:B------:R-:W-:Y:S06]  /*14d0*/  BAR.SYNC.DEFER_BLOCKING 0x0 ;  /* 0x0000000000007b1d */ /* 0x000fec0000010000 */
[----:B------:R-:W-:Y:S04]  /*14e0*/  LDS R15, [R15] ;  /* 0x000000000f0f7984 */ /* 0x000fe80000000800 */
[----:B------:R0:W1:Y:S04]  /*14f0*/  LDS R14, [R10+0x3c] ;  /* 0x00003c000a0e7984 */ /* 0x0000680000000800 */
[----:B------:R-:W2:Y:S01]  /*1500*/  LDS R13, [R4] ;  /* 0x00000000040d7984 */ /* 0x000ea20000000800 */
[----:B0-----:R-:W-:-:S02]  /*1510*/  IADD3 R10, PT, PT, R10, 0x80, RZ ;  /* 0x000000800a0a7810 */ /* 0x001fc40007ffe0ff */
[----:B-1----:R-:W-:-:S04]  /*1520*/  IADD3 R14, PT, PT, R14, R15, RZ ;  /* 0x0000000f0e0e7210 */ /* 0x002fc80007ffe0ff */
[----:B--2---:R-:W-:-:S13]  /*1530*/  ISETP.GT.AND P1, PT, R13, R14, PT ;  /* 0x0000000e0d00720c */ /* 0x004fda0003f24270 */
[----:B------:R1:W-:Y:S01]  /*1540*/  @P1 STS [R4], R14 ;  /* 0x0000000e04001388 */ /* 0x0003e20000000800 */
[----:B------:R-:W-:-:S13]  /*1550*/  ISETP.NE.AND P1, PT, R11, RZ, PT ;  /* 0x000000ff0b00720c */ /* 0x000fda0003f25270 */
[----:B-1----:R-:W-:Y:S05]  /*1560*/  @P1 BRA `(.L_x_2) ;  /* 0xffffffec00ec1947 */ /* 0x002fea000383ffff */
.L_x_1:
[----:B------:R-:W-:Y:S05]  /*1570*/  @!P0 BRA `(.L_x_0) ;  /* 0x00000000004c8947 */ /* 0x000fea0003800000 */
[----:B------:R-:W0:Y:S01]  /*1580*/  LDC R11, c[0x3][0x4] ;  /* 0x00c00100ff0b7b82 */ /* 0x000e220000000800 */
[--C-:B------:R-:W-:Y:S01]  /*1590*/  IMAD R9, R7, 0x2, R8.reuse ;  /* 0x0000000207097824 */ /* 0x100fe200078e0208 */
[----:B------:R-:W-:Y:S01]  /*15a0*/  IADD3 R6, PT, PT, -R6, RZ, RZ ;  /* 0x000000ff06067210 */ /* 0x000fe20007ffe1ff */
[----:B------:R-:W-:Y:S02]  /*15b0*/  IMAD.IADD R5, R5, 0x1, R8 ;  /* 0x0000000105057824 */ /* 0x000fe400078e0208 */
[----:B------:R-:W-:-:S03]  /*15c0*/  IMAD R0, R9, R7, R0 ;  /* 0x0000000709007224 */ /* 0x000fc600078e0200 */
[----:B------:R-:W-:Y:S02]  /*15d0*/  LEA R5, R5, UR4, 0x2 ;  /* 0x0000000405057c11 */ /* 0x000fe4000f8e10ff */
[----:B------:R-:W-:-:S07]  /*15e0*/  LEA R0, R0, UR4, 0x2 ;  /* 0x0000000400007c11 */ /* 0x000fce000f8e10ff */
.L_x_3:
[----:B------:R-:W-:Y:S01]  /*15f0*/  BAR.SYNC.DEFER_BLOCKING 0x0 ;  /* 0x0000000000007b1d */ /* 0x000fe20000010000 */
[----:B------:R-:W-:-:S05]  /*1600*/  VIADD R6, R6, 0x1 ;  /* 0x0000000106067836 */ /* 0x000fca0000000000 */
[----:B------:R1:W-:Y:S04]  /*1610*/  LDS R8, [R5] ;  /* 0x0000000005087984 */ /* 0x0003e80000000800 */
[----:B------:R0:W2:Y:S04]  /*1620*/  LDS R9, [R0] ;  /* 0x0000000000097984 */ /* 0x0000a80000000800 */
[----:B------:R-:W3:Y:S01]  /*1630*/  LDS R7, [R4] ;  /* 0x0000000004077984 */ /* 0x000ee20000000800 */
[----:B-1----:R-:W-:Y:S01]  /*1640*/  IADD3 R5, PT, PT, R5, 0x4, RZ ;  /* 0x0000000405057810 */ /* 0x002fe20007ffe0ff */
[----:B0-----:R-:W-:-:S02]  /*1650*/  IMAD R0, R11, 0x4, R0 ;  /* 0x000000040b007824 */ /* 0x001fc400078e0200 */
[----:B--2---:R-:W-:-:S05]  /*1660*/  IMAD.IADD R8, R8, 0x1, R9 ;  /* 0x0000000108087824 */ /* 0x004fca00078e0209 */
[----:B---3--:R-:W-:-:S13]  /*1670*/  ISETP.GT.AND P0, PT, R7, R8, PT ;  /* 0x000000080700720c */ /* 0x008fda0003f04270 */
[----:B------:R1:W-:Y:S01]  /*1680*/  @P0 STS [R4], R8 ;  /* 0x0000000804000388 */ /* 0x0003e20000000800 */
[----:B------:R-:W-:-:S13]  /*1690*/  ISETP.NE.AND P0, PT, R6, RZ, PT ;  /* 0x000000ff0600720c */ /* 0x000fda0003f05270 */
[----:B-1----:R-:W-:Y:S05]  /*16a0*/  @P0 BRA `(.L_x_3) ;  /* 0xfffffffc00d00947 */ /* 0x002fea000383ffff */
.L_x_0:
[----:B------:R-:W1:Y:S04]  /*16b0*/  LDS R5, [R4] ;  /* 0x0000000004057984 */ /* 0x000e680000000800 */
[----:B-1----:R-:W-:Y:S01]  /*16c0*/  STG.E desc[UR6][R2.64], R5 ;  /* 0x0000000502007986 */ /* 0x002fe2000c101906 */
[----:B------:R-:W-:Y:S05]  /*16d0*/  EXIT ;  /* 0x000000000000794d */ /* 0x000fea0003800000 */
.L_x_4:
[----:B------:R-:W-:-:S00]  /*16e0*/  BRA `(.L_x_4) ;  /* 0xfffffffc00fc7947 */ /* 0x000fc0000383ffff */
[----:B------:R-:W-:-:S00]  /*16f0*/  NOP ;  /* 0x0000000000007918 */ /* 0x000fc00000000000 */
        /* <DEDUP_REMOVED lines=8> */
.L_x_17:


//--------------------- .text._Z6phase2Pii        --------------------------
	.section	.text._Z6phase2Pii,"ax",@progbits
	.align	128
        .global         _Z6phase2Pii
        .type           _Z6phase2Pii,@function
        .size           _Z6phase2Pii,(.L_x_18 - _Z6phase2Pii)
        .other          _Z6phase2Pii,@"STO_CUDA_ENTRY STV_DEFAULT"
_Z6phase2Pii:
.text._Z6phase2Pii:
[----:B------:R-:W-:Y:S08]  /*0000*/  LDC R1, c[0x0][0x37c] ;  /* 0x0000df00ff017b82 */ /* 0x000ff00000000800 */
[----:B------:R-:W0:Y:S01]  /*0010*/  S2UR UR4, SR_CTAID.X ;  /* 0x00000000000479c3 */ /* 0x000e220000002500 */
[----:B------:R-:W1:Y:S01]  /*0020*/  S2R R0, SR_TID.Y ;  /* 0x0000000000007919 */ /* 0x000e620000002200 */
[----:B------:R-:W2:Y:S01]  /*0030*/  LDCU.64 UR6, c[0x0][0x358] ;  /* 0x00006b00ff0677ac */ /* 0x000ea20008000a00 */
[----:B------:R-:W3:Y:S01]  /*0040*/  S2R R4, SR_TID.X ;  /* 0x0000000000047919 */ /* 0x000ee20000002100 */
[----:B0-----:R-:W-:-:S09]  /*0050*/  UISETP.NE.AND UP0, UPT, UR4, URZ, UPT ;  /* 0x000000ff0400728c */ /* 0x001fd2000bf05270 */
[----:B-12---:R-:W-:Y:S05]  /*0060*/  BRA.U UP0, `(.L_x_5) ;  /* 0x0000000100b87547 */ /* 0x006fea000b800000 */
[----:B------:R-:W0:Y:S01]  /*0070*/  LDC R7, c[0x3][0x8] ;  /* 0x00c00200ff077b82 */ /* 0x000e220000000800 */
[----:B------:R-:W1:Y:S01]  /*0080*/  LDCU UR5, c[0x0][0x388] ;  /* 0x00007100ff0577ac */ /* 0x000e620008000800 */
[----:B------:R-:W2:Y:S06]  /*0090*/  LDCU.64 UR8, c[0x3][URZ] ;  /* 0x00c00000ff0877ac */ /* 0x000eac0008000a00 */
[----:B------:R-:W1:Y:S01]  /*00a0*/  S2UR UR4, SR_CTAID.Y ;  /* 0x00000000000479c3 */ /* 0x000e620000002600 */
[----:B0-----:R-:W0:Y:S01]  /*00b0*/  I2F.U32.RP R5, R7 ;  /* 0x0000000700057306 */ /* 0x001e220000209000 */
[----:B------:R-:W-:Y:S01]  /*00c0*/  ISETP.NE.U32.AND P1, PT, R7, RZ, PT ;  /* 0x000000ff0700720c */ /* 0x000fe20003f25070 */
[----:B-1----:R-:W-:-:S06]  /*00d0*/  UIADD3.X UR4, UPT, UPT, UR4, UR5, URZ, UPT, !UPT ;  /* 0x0000000504047290 */ /* 0x002fcc000bffe4ff */
[----:B0-----:R-:W0:Y:S02]  /*00e0*/  MUFU.RCP R5, R5 ;  /* 0x0000000500057308 */ /* 0x001e240000001000 */
[----:B0-----:R-:W-:-:S06]  /*00f0*/  VIADD R2, R5, 0xffffffe ;  /* 0x0ffffffe05027836 */ /* 0x001fcc0000000000 */
[----:B------:R0:W1:Y:S02]  /*0100*/  F2I.FTZ.U32.TRUNC.NTZ R3, R2 ;  /* 0x0000000200037305 */ /* 0x000064000021f000 */
[----:B0-----:R-:W-:Y:S02]  /*0110*/  HFMA2 R2, -RZ, RZ, 0, 0 ;  /* 0x00000000ff027431 */ /* 0x001fe400000001ff */
[----:B-1----:R-:W-:-:S04]  /*0120*/  IMAD.MOV R6, RZ, RZ, -R3 ;  /* 0x000000ffff067224 */ /* 0x002fc800078e0a03 */
[----:B------:R-:W-:-:S04]  /*0130*/  IMAD R9, R6, R7, RZ ;  /* 0x0000000706097224 */ /* 0x000fc800078e02ff */
[----:B------:R-:W-:Y:S02]  /*0140*/  IMAD.HI.U32 R3, R3, R9, R2 ;  /* 0x0000000903037227 */ /* 0x000fe400078e0002 */
[----:B------:R-:W0:Y:S04]  /*0150*/  LDC.64 R8, c[0x0][0x380] ;  /* 0x0000e000ff087b82 */ /* 0x000e280000000a00 */
[----:B------:R-:W-:-:S04]  /*0160*/  IMAD.HI.U32 R3, R3, UR4, RZ ;  /* 0x0000000403037c27 */ /* 0x000fc8000f8e00ff */
[----:B------:R-:W-:Y:S02]  /*0170*/  IMAD.MOV R6, RZ, RZ, -R3 ;  /* 0x000000ffff067224 */ /* 0x000fe400078e0a03 */
[----:B--2---:R-:W-:Y:S02]  /*0180*/  IMAD.U32 R3, RZ, RZ, UR9 ;  /* 0x00000009ff037e24 */ /* 0x004fe4000f8e00ff */
[----:B------:R-:W-:Y:S02]  /*0190*/  IMAD R2, R7, R6, UR4 ;  /* 0x0000000407027e24 */ /* 0x000fe4000f8e0206 */
[----:B------:R-:W-:-:S03]  /*01a0*/  IMAD R5, R3, UR5, RZ ;  /* 0x0000000503057c24 */ /* 0x000fc6000f8e02ff */
[----:B------:R-:W-:Y:S01]  /*01b0*/  ISETP.GE.U32.AND P0, PT, R2, R7, PT ;  /* 0x000000070200720c */ /* 0x000fe20003f06070 */
[----:B---3--:R-:W-:-:S12]  /*01c0*/  IMAD.IADD R13, R5, 0x1, R4 ;  /* 0x00000001050d7824 */ /* 0x008fd800078e0204 */
[----:B------:R-:W-:-:S05]  /*01d0*/  @P0 IMAD.IADD R2, R2, 0x1, -R7 ;  /* 0x0000000102020824 */ /* 0x000fca00078e0a07 */
[----:B------:R-:W-:-:S13]  /*01e0*/  ISETP.GE.U32.AND P0, PT, R2, R7, PT ;  /* 0x000000070200720c */ /* 0x000fda0003f06070 */
[-C--:B------:R-:W-:Y:S02]  /*01f0*/  @P0 IADD3 R2, PT, PT, R2, -R7.reuse, RZ ;  /* 0x8000000702020210 */ /* 0x080fe40007ffe0ff */
[----:B------:R-:W-:-:S05]  /*0200*/  @!P1 LOP3.LUT R2, RZ, R7, RZ, 0x33, !PT ;  /* 0x00000007ff029212 */ /* 0x000fca00078e33ff */
[----:B------:R-:W-:-:S05]  /*0210*/  IMAD R7, R2, R3, RZ ;  /* 0x0000000302077224 */ /* 0x000fca00078e02ff */
[----:B------:R-:W-:-:S05]  /*0220*/  IADD3 R2, PT, PT, R7, R0, RZ ;  /* 0x0000000007027210 */ /* 0x000fca0007ffe0ff */
[----:B------:R-:W-:-:S04]  /*0230*/  IMAD R11, R2, UR8, R13 ;  /* 0x00000008020b7c24 */ /* 0x000fc8000f8e020d */
[----:B0-----:R-:W-:-:S06]  /*0240*/  IMAD.WIDE R10, R11, 0x4, R8 ;  /* 0x000000040b0a7825 */ /* 0x001fcc00078e0208 */
[----:B------:R-:W2:Y:S01]  /*0250*/  LDG.E R11, desc[UR6][R10.64] ;  /* 0x000000060a0b7981 */ /* 0x000ea2000c1e1900 */
[----:B------:R-:W-:-:S04]  /*0260*/  IMAD.IADD R2, R5, 0x1, R0 ;  /* 0x0000000105027824 */ /* 0x000fc800078e0200 */
[----:B------:R-:W-:-:S04]  /*0270*/  IMAD R13, R2, UR8, R13 ;  /* 0x00000008020d7c24 */ /* 0x000fc8000f8e020d */
[----:B------:R-:W-:-:S06]  /*0280*/  IMAD.WIDE R8, R13, 0x4, R8 ;  /* 0x000000040d087825 */ /* 0x000fcc00078e0208 */
[----:B------:R3:W5:Y:S01]  /*0290*/  LDG.E R8, desc[UR6][R8.64] ;  /* 0x0000000608087981 */ /* 0x000762000c1e1900 */
[----:B------:R-:W0:Y:S01]  /*02a0*/  S2UR UR5, SR_CgaCtaId ;  /* 0x00000000000579c3 */ /* 0x000e220000008800 */
[C---:B------:R-:W-:Y:S01]  /*02b0*/  IMAD.IADD R6, R0.reuse, 0x1, R3 ;  /* 0x0000000100067824 */ /* 0x040fe200078e0203 */
[----:B------:R-:W-:Y:S01]  /*02c0*/  UMOV UR4, 0x400 ;  /* 0x0000040000047882 */ /* 0x000fe20000000000 */
[-CC-:B------:R-:W-:Y:S02]  /*02d0*/  IMAD R2, R0, R3.reuse, R4.reuse ;  /* 0x0000000300027224 */ /* 0x180fe400078e0204 */
[----:B------:R-:W-:Y:S01]  /*02e0*/  IMAD R6, R6, R3, R4 ;  /* 0x0000000306067224 */ /* 0x000fe200078e0204 */
[----:B0-----:R-:W-:-:S06]  /*02f0*/  ULEA UR4, UR5, UR4, 0x18 ;  /* 0x0000000405047291 */ /* 0x001fcc000f8ec0ff */
[----:B------:R-:W-:Y:S02]  /*0300*/  LEA R2, R2, UR4, 0x2 ;  /* 0x0000000402027c11 */ /* 0x000fe4000f8e10ff */
[----:B------:R-:W-:-:S03]  /*0310*/  LEA R6, R6, UR4, 0x2 ;  /* 0x0000000406067c11 */ /* 0x000fc6000f8e10ff */
[----:B--2---:R3:W-:Y:S04]  /*0320*/  STS [R2], R11 ;  /* 0x0000000b02007388 */ /* 0x0047e80000000800 */
[----:B------:R3:W-:Y:S01]  /*0330*/  STS [R6], R11 ;  /* 0x0000000b06007388 */ /* 0x0007e20000000800 */
[----:B------:R-:W-:Y:S05]  /*0340*/  BRA `(.L_x_6) ;  /* 0x0000000000b47947 */ /* 0x000fea0003800000 */
.L_x_5:
[----:B------:R-:W0:Y:S01]  /*0350*/  LDC R10, c[0x3][0x8] ;  /* 0x00c00200ff0a7b82 */ /* 0x000e220000000800 */
[----:B------:R-:W1:Y:S07]  /*0360*/  S2R R5, SR_CTAID.Y ;  /* 0x0000000000057919 */ /* 0x000e6e0000002600 */
[----:B------:R-:W1:Y:S01]  /*0370*/  LDC R6, c[0x0][0x388] ;  /* 0x0000e200ff067b82 */ /* 0x000e620000000800 */
[----:B0-----:R-:W0:Y:S01]  /*0380*/  I2F.U32.RP R7, R10 ;  /* 0x0000000a00077306 */ /* 0x001e220000209000 */
[----:B------:R-:W-:-:S02]  /*0390*/  ISETP.NE.U32.AND P1, PT, R10, RZ, PT ;  /* 0x000000ff0a00720c */ /* 0x000fc40003f25070 */
[----:B-1----:R-:W-:-:S05]  /*03a0*/  IADD3.X R5, PT, PT, R5, R6, RZ, PT, !PT ;  /* 0x0000000605057210 */ /* 0x002fca0003ffe4ff */
[----:B0-----:R-:W0:Y:S02]  /*03b0*/  MUFU.RCP R7, R7 ;  /* 0x0000000700077308 */ /* 0x001e240000001000 */
[----:B0-----:R-:W-:-:S06]  /*03c0*/  IADD3 R2, PT, PT, R7, 0xffffffe, RZ ;  /* 0x0ffffffe07027810 */ /* 0x001fcc0007ffe0ff */
[----:B------:R0:W1:Y:S02]  /*03d0*/  F2I.FTZ.U32.TRUNC.NTZ R3, R2 ;  /* 0x0000000200037305 */ /* 0x000064000021f000 */
[----:B0-----:R-:W-:Y:S02]  /*03e0*/  IMAD.MOV.U32 R2, RZ, RZ, RZ ;  /* 0x000000ffff027224 */ /* 0x001fe400078e00ff */
[----:B-1----:R-:W-:-:S04]  /*03f0*/  IMAD.MOV R9, RZ, RZ, -R3 ;  /* 0x000000ffff097224 */ /* 0x002fc800078e0a03 */
[----:B------:R-:W-:-:S04]  /*0400*/  IMAD R9, R9, R10, RZ ;  /* 0x0000000a09097224 */ /* 0x000fc800078e02ff */
[----:B------:R-:W-:Y:S02]  /*0410*/  IMAD.HI.U32 R8, R3, R9, R2 ;  /* 0x0000000903087227 */ /* 0x000fe400078e0002 */
[----:B------:R-:W0:Y:S04]  /*0420*/  LDC.64 R2, c[0x3][RZ] ;  /* 0x00c00000ff027b82 */ /* 0x000e280000000a00 */
[----:B------:R-:W-:-:S04]  /*0430*/  IMAD.HI.U32 R8, R8, R5, RZ ;  /* 0x0000000508087227 */ /* 0x000fc800078e00ff */
[----:B------:R-:W-:-:S04]  /*0440*/  IMAD.MOV R8, RZ, RZ, -R8 ;  /* 0x000000ffff087224 */ /* 0x000fc800078e0a08 */
[----:B------:R-:W-:Y:S02]  /*0450*/  IMAD R5, R10, R8, R5 ;  /* 0x000000080a057224 */ /* 0x000fe400078e0205 */
[----:B------:R-:W1:Y:S03]  /*0460*/  LDC.64 R8, c[0x0][0x380] ;  /* 0x0000e000ff087b82 */ /* 0x000e660000000a00 */
[----:B------:R-:W-:Y:S01]  /*0470*/  ISETP.GE.U32.AND P0, PT, R5, R10, PT ;  /* 0x0000000a0500720c */ /* 0x000fe20003f06070 */
[----:B0-----:R-:W-:-:S04]  /*0480*/  IMAD R7, R6, R3, RZ ;  /* 0x0000000306077224 */ /* 0x001fc800078e02ff */
[C---:B------:R-:W-:Y:S01]  /*0490*/  IMAD.IADD R13, R7.reuse, 0x1, R0 ;  /* 0x00000001070d7824 */ /* 0x040fe200078e0200 */
[----:B---3--:R-:W-:-:S07]  /*04a0*/  IADD3 R6, PT, PT, R7, R4, RZ ;  /* 0x0000000407067210 */ /* 0x008fce0007ffe0ff */
[----:B------:R-:W-:-:S05]  /*04b0*/  @P0 IMAD.IADD R5, R5, 0x1, -R10 ;  /* 0x0000000105050824 */ /* 0x000fca00078e0a0a */
[----:B------:R-:W-:-:S13]  /*04c0*/  ISETP.GE.U32.AND P0, PT, R5, R10, PT ;  /* 0x0000000a0500720c */ /* 0x000fda0003f06070 */
[-C--:B------:R-:W-:Y:S02]  /*04d0*/  @P0 IADD3 R5, PT, PT, R5, -R10.reuse, RZ ;  /* 0x8000000a05050210 */ /* 0x080fe40007ffe0ff */
[----:B------:R-:W-:-:S05]  /*04e0*/  @!P1 LOP3.LUT R5, RZ, R10, RZ, 0x33, !PT ;  /* 0x0000000aff059212 */ /* 0x000fca00078e33ff */
[----:B------:R-:W-:-:S04]  /*04f0*/  IMAD R5, R5, R3, RZ ;  /* 0x0000000305057224 */ /* 0x000fc800078e02ff */
[----:B------:R-:W-:-:S04]  /*0500*/  IMAD.IADD R11, R5, 0x1, R4 ;  /* 0x00000001050b7824 */ /* 0x000fc800078e0204 */
[CC--:B------:R-:W-:Y:S02]  /*0510*/  IMAD R11, R13.reuse, R2.reuse, R11 ;  /* 0x000000020d0b7224 */ /* 0x0c0fe400078e020b */
[----:B------:R-:W-:Y:S02]  /*0520*/  IMAD R13, R13, R2, R6 ;  /* 0x000000020d0d7224 */ /* 0x000fe400078e0206 */
[----:B-1----:R-:W-:-:S04]  /*0530*/  IMAD.WIDE R10, R11, 0x4, R8 ;  /* 0x000000040b0a7825 */ /* 0x002fc800078e0208 */
[----:B------:R-:W-:Y:S02]  /*0540*/  IMAD.WIDE R8, R13, 0x4, R8 ;  /* 0x000000040d087825 */ /* 0x000fe400078e0208 */
[----:B------:R-:W2:Y:S04]  /*0550*/  LDG.E R11, desc[UR6][R10.64] ;  /* 0x000000060a0b7981 */ /* 0x000ea8000c1e1900 */
[----:B------:R-:W3:Y:S01]  /*0560*/  LDG.E R9, desc[UR6][R8.64] ;  /* 0x0000000608097981 */ /* 0x000ee2000c1e1900 */
[----:B------:R-:W0:Y:S01]  /*0570*/  S2UR UR5, SR_CgaCtaId ;  /* 0x00000000000579c3 */ /* 0x000e220000008800 */
[C---:B------:R-:W-:Y:S01]  /*0580*/  IMAD.IADD R6, R0.reuse, 0x1, R3 ;  /* 0x0000000100067824 */ /* 0x040fe200078e0203 */
[----:B------:R-:W-:Y:S01]  /*0590*/  UMOV UR4, 0x400 ;  /* 0x0000040000047882 */ /* 0x000fe20000000000 */
[----:B------:R-:W-:-:S02]  /*05a0*/  IMAD R2, R0, R3, R4 ;  /* 0x0000000300027224 */ /* 0x000fc400078e0204 */
[----:B------:R-:W-:Y:S01]  /*05b0*/  IMAD R6, R6, R3, R4 ;  /* 0x0000000306067224 */ /* 0x000fe200078e0204 */
[----:B0-----:R-:W-:-:S06]  /*05c0*/  ULEA UR4, UR5, UR4, 0x18 ;  /* 0x0000000405047291 */ /* 0x001fcc000f8ec0ff */
[----:B------:R-:W-:Y:S02]  /*05d0*/  LEA R2, R2, UR4, 0x2 ;  /* 0x0000000402027c11 */ /* 0x000fe4000f8e10ff */
[----:B------:R-:W-:-:S03]  /*05e0*/  LEA R6, R6, UR4, 0x2 ;  /* 0x0000000406067c11 */ /* 0x000fc6000f8e10ff */
[----:B--2---:R0:W-:Y:S04]  /*05f0*/  STS [R2], R11 ;  /* 0x0000000b02007388 */ /* 0x0041e80000000800 */
[----:B---3--:R0:W-:Y:S04]  /*0600*/  STS [R6], R9 ;  /* 0x0000000906007388 */ /* 0x0081e80000000800 */
[----:B------:R0:W1:Y:S02]  /*0610*/  LDS R8, [R2] ;  /* 0x0000000002087984 */ /* 0x0000640000000800 */
.L_x_6:
[C---:B------:R-:W-:Y:S01]  /*0620*/  IMAD R10, R3.reuse, 0x2, R0 ;  /* 0x00000002030a7824 */ /* 0x040fe200078e0200 */
[----:B------:R-:W-:-:S03]  /*0630*/  ISETP.GE.AND P0, PT, R3, 0x1, PT ;  /* 0x000000010300780c */ /* 0x000fc60003f06270 */
[----:B0--3--:R-:W-:-:S05]  /*0640*/  IMAD R6, R10, R3, R4 ;  /* 0x000000030a067224 */ /* 0x009fca00078e0204 */
[----:B------:R-:W-:-:S05]  /*0650*/  LEA R9, R6, UR4, 0x2 ;  /* 0x0000000406097c11 */ /* 0x000fca000f8e10ff */
[----:B-1---5:R0:W-:Y:S01]  /*0660*/  STS [R9], R8 ;  /* 0x0000000809007388 */ /* 0x0221e20000000800 */
[----:B------:R-:W-:Y:S05]  /*0670*/  @!P0 BRA `(.L_x_7) ;  /* 0x0000001000a08947 */ /* 0x000fea0003800000 */
[C---:B------:R-:W-:Y:S01]  /*0680*/  ISETP.GE.U32.AND P1, PT, R3.reuse, 0x20, PT ;  /* 0x000000200300780c */ /* 0x040fe20003f26070 */
[----:B0-----:R-:W-:Y:S01]  /*0690*/  IMAD.MOV.U32 R8, RZ, RZ, RZ ;  /* 0x000000ffff087224 */ /* 0x001fe200078e00ff */
[----:B------:R-:W-:Y:S02]  /*06a0*/  IADD3 R10, PT, PT, R10, -R3, RZ ;  /* 0x800000030a0a7210 */ /* 0x000fe40007ffe0ff */
[----:B------:R-:W-:-:S03]  /*06b0*/  LOP3.LUT R6, R3, 0x1f, RZ, 0xc0, !PT ;  /* 0x0000001f03067812 */ /* 0x000fc600078ec0ff */
[----:B------:R-:W-:Y:S01]  /*06c0*/  IMAD R9, R10, R3, RZ ;  /* 0x000000030a097224 */ /* 0x000fe200078e02ff */
[----:B------:R-:W-:-:S05]  /*06d0*/  ISETP.NE.AND P0, PT, R6, RZ, PT ;  /* 0x000000ff0600720c */ /* 0x000fca0003f05270 */
[----:B------:R-:W-:Y:S08]  /*06e0*/  @!P1 BRA `(.L_x_8) ;  /* 0x0000001000349947 */ /* 0x000ff00003800000 */
[----:B------:R-:W0:Y:S01]  /*06f0*/  LDC R10, c[0x3][0x4] ;  /* 0x00c00100ff0a7b82 */ /* 0x000e220000000800 */
[C---:B------:R-:W-:Y:S01]  /*0700*/  IMAD R11, R3.reuse, R3, RZ ;  /* 0x00000003030b7224 */ /* 0x040fe200078e02ff */
[----:B------:R-:W-:Y:S02]  /*0710*/  LOP3.LUT R8, R3, 0x7fffffe0, RZ, 0xc0, !PT ;  /* 0x7fffffe003087812 */ /* 0x000fe400078ec0ff */
[----:B------:R-:W-:Y:S01]  /*0720*/  LEA R12, R9, UR4, 0x2 ;  /* 0x00000004090c7c11 */ /* 0x000fe2000f8e10ff */
[----:B------:R-:W-:Y:S02]  /*0730*/  IMAD R3, R11, 0x2, R4 ;  /* 0x000000020b037824 */ /* 0x000fe400078e0204 */
[----:B------:R-:W-:Y:S01]  /*0740*/  IMAD.MOV R13, RZ, RZ, -R8 ;  /* 0x000000ffff0d7224 */ /* 0x000fe200078e0a08 */
[----:B------:R-:W-:Y:S02]  /*0750*/  IADD3 R11, PT, PT, R12, 0x40, RZ ;  /* 0x000000400c0b7810 */ /* 0x000fe40007ffe0ff */
[----:B------:R-:W-:-:S07]  /*0760*/  LEA R12, R3, UR4, 0x2 ;  /* 0x00000004030c7c11 */ /* 0x000fce000f8e10ff */
.L_x_9:
[----:B------:R-:W-:Y:S01]  /*0770*/  BAR.SYNC.DEFER_BLOCKING 0x0 ;  /* 0x0000000000007b1d */ /* 0x000fe20000010000 */
[----:B------:R-:W-:-:S05]  /*0780*/  VIADD R13, R13, 0x20 ;  /* 0x000000200d0d7836 */ /* 0x000fca0000000000 */
[----:B------:R-:W-:Y:S04]  /*0790*/  LDS R14, [R11+-0x40] ;  /* 0xffffc0000b0e7984 */ /* 0x000fe80000000800 */
[----:B------:R-:W1:Y:S04]  /*07a0*/  LDS R15, [R12] ;  /* 0x000000000c0f7984 */ /* 0x000e680000000800 */
[----:B------:R-:W2:Y:S01]  /*07b0*/  LDS R3, [R2] ;  /* 0x0000000002037984 */ /* 0x000ea20000000800 */
[----:B-1----:R-:W-:-:S05]  /*07c0*/  IMAD.IADD R17, R14, 0x1, R15 ;  /* 0x000000010e117824 */ /* 0x002fca00078e020f */
[----:B--2---:R-:W-:Y:S02]  /*07d0*/  ISETP.GT.AND P1, PT, R3, R17, PT ;  /* 0x000000110300720c */ /* 0x004fe40003f24270 */
[----:B0-----:R-:W-:-:S05]  /*07e0*/  MOV R3, R10 ;  /* 0x0000000a00037202 */ /* 0x001fca0000000f00 */
[C---:B------:R-:W-:Y:S01]  /*07f0*/  IMAD R18, R3.reuse, 0x4, R12 ;  /* 0x0000000403127824 */ /* 0x040fe200078e020c */
[----:B------:R-:W-:-:S04]  /*0800*/  LEA R12, R3, R12, 0x7 ;  /* 0x0000000c030c7211 */ /* 0x000fc800078e38ff */
[C---:B------:R-:W-:Y:S01]  /*0810*/  LEA R20, R3.reuse, R18, 0x2 ;  /* 0x0000001203147211 */ /* 0x040fe200078e10ff */
        /* <DEDUP_REMOVED lines=122> */
[----:B------:R-:W-:Y:S04]  /*0fc0*/  LDS R15, [R11] ;  /* 0x000000000b0f7984 */ /* 0x000fe80000000800 */
        /* <DEDUP_REMOVED lines=42> */
[----:B0-----:R-:W-:Y:S01]  /*1270*/  IMAD R18, R3, 0x4, R20 ;  /* 0x0000000403127824 */ /* 0x001fe200078e0214 */
[----:B-1----:R-:W-:-:S04]  /*1280*/  IADD3 R19, PT, PT, R15, R16, RZ ;  /* 0x000000100f137210 */ /* 0x002fc80007ffe0ff */
        /* <DEDUP_REMOVED lines=60> */
[----:B------:R-:W0:Y:S04]  /*1650*/  LDS R16, [R18] ;  /* 0x0000000012107984 */ /* 0x000e280000000800 */
[----:B------:R-:W1:Y:S01]  /*1660*/  LDS R14, [R2] ;  /* 0x00000000020e7984 */ /* 0x000e620000000800 */
[----:B0-----:R-:W-:-:S04]  /*1670*/  IADD3 R19, PT, PT, R15, R16, RZ ;  /* 0x000000100f137210 */ /* 0x001fc80007ffe0ff */
[----:B-1----:R-:W-:-:S13]  /*1680*/  ISETP.GT.AND P1, PT, R14, R19, PT ;  /* 0x000000130e00720c */ /* 0x002fda0003f24270 */
[----:B------:R-:W-:Y:S01]  /*1690*/  @P1 STS [R2], R19 ;  /* 0x0000001302001388 */ /* 0x000fe20000000800 */
[----:B------:R-:W-:Y:S06]  /*16a0*/  BAR.SYNC.DEFER_BLOCKING 0x0 ;  /* 0x0000000000007b1d */ /* 0x000fec0000010000 */
[----:B------:R-:W-:Y:S04]  /*16b0*/  LDS R15, [R11+0x38] ;  /* 0x000038000b0f7984 */ /* 0x000fe80000000800 */
[----:B------:R-:W0:Y:S04]  /*16c0*/  LDS R16, [R20] ;  /* 0x0000000014107984 */ /* 0x000e280000000800 */
[----:B------:R-:W1:Y:S01]  /*16d0*/  LDS R14, [R2] ;  /* 0x00000000020e7984 */ /* 0x000e620000000800 */
[----:B0-----:R-:W-:Y:S01]  /*16e0*/  IADD3 R17, PT, PT, R15, R16, RZ ;  /* 0x000000100f117210 */ /* 0x001fe20007ffe0ff */
[----:B------:R-:W-:-:S03]  /*16f0*/  IMAD R16, R3, 0x4, R20 ;  /* 0x0000000403107824 */ /* 0x000fc600078e0214 */
[----:B-1----:R-:W-:-:S13]  /*1700*/  ISETP.GT.AND P1, PT, R14, R17, PT ;  /* 0x000000110e00720c */ /* 0x002fda0003f24270 */
[----:B------:R-:W-:Y:S01]  /*1710*/  @P1 STS [R2], R17 ;  /* 0x0000001102001388 */ /* 0x000fe20000000800 */
[----:B------:R-:W-:Y:S06]  /*1720*/  BAR.SYNC.DEFER_BLOCKING 0x0 ;  /* 0x0000000000007b1d */ /* 0x000fec0000010000 */
[----:B------:R-:W-:Y:S04]  /*1730*/  LDS R16, [R16] ;  /* 0x0000000010107984 */ /* 0x000fe80000000800 */
[----:B------:R0:W1:Y:S04]  /*1740*/  LDS R15, [R11+0x3c] ;  /* 0x00003c000b0f7984 */ /* 0x0000680000000800 */
[----:B------:R-:W2:Y:S01]  /*1750*/  LDS R14, [R2] ;  /* 0x00000000020e7984 */ /* 0x000ea20000000800 */
[----:B0-----:R-:W-:Y:S01]  /*1760*/  VIADD R11, R11, 0x80 ;  /* 0x000000800b0b7836 */ /* 0x001fe20000000000 */
[----:B-1----:R-:W-:-:S04]  /*1770*/  IADD3 R15, PT, PT, R15, R16, RZ ;  /* 0x000000100f0f7210 */ /* 0x002fc80007ffe0ff */
[----:B--2---:R-:W-:-:S13]  /*1780*/  ISETP.GT.AND P1, PT, R14, R15, PT ;  /* 0x0000000f0e00720c */ /* 0x004fda0003f24270 */
[----:B------:R1:W-:Y:S01]  /*1790*/  @P1 STS [R2], R15 ;  /* 0x0000000f02001388 */ /* 0x0003e20000000800 */
[----:B------:R-:W-:-:S13]  /*17a0*/  ISETP.NE.AND P1, PT, R13, RZ, PT ;  /* 0x000000ff0d00720c */ /* 0x000fda0003f25270 */
[----:B-1----:R-:W-:Y:S05]  /*17b0*/  @P1 BRA `(.L_x_9) ;  /* 0xffffffec00ec1947 */ /* 0x002fea000383ffff */
.L_x_8:
[----:B------:R-:W-:Y:S05]  /*17c0*/  @!P0 BRA `(.L_x_7) ;  /* 0x00000000004c8947 */ /* 0x000fea0003800000 */
[----:B------:R-:W0:Y:S01]  /*17d0*/  LDC R12, c[0x3][0x4] ;  /* 0x00c00100ff0c7b82 */ /* 0x000e220000000800 */
[----:B------:R-:W-:Y:S01]  /*17e0*/  LEA R10, R3, R8, 0x1 ;  /* 0x00000008030a7211 */ /* 0x000fe200078e08ff */
[----:B------:R-:W-:Y:S01]  /*17f0*/  IMAD.IADD R8, R9, 0x1, R8 ;  /* 0x0000000109087824 */ /* 0x000fe200078e0208 */
[----:B------:R-:W-:-:S03]  /*1800*/  IADD3 R6, PT, PT, -R6, RZ, RZ ;  /* 0x000000ff06067210 */ /* 0x000fc60007ffe1ff */
[----:B------:R-:W-:Y:S01]  /*1810*/  IMAD R3, R10, R3, R4 ;  /* 0x000000030a037224 */ /* 0x000fe200078e0204 */
[----:B------:R-:W-:-:S04]  /*1820*/  LEA R8, R8, UR4, 0x2 ;  /* 0x0000000408087c11 */ /* 0x000fc8000f8e10ff */
[----:B------:R-:W-:-:S07]  /*1830*/  LEA R3, R3, UR4, 0x2 ;  /* 0x0000000403037c11 */ /* 0x000fce000f8e10ff */
.L_x_10:
[----:B------:R-:W-:Y:S01]  /*1840*/  BAR.SYNC.DEFER_BLOCKING 0x0 ;  /* 0x0000000000007b1d */ /* 0x000fe20000010000 */
[----:B------:R-:W-:-:S05]  /*1850*/  IADD3 R6, PT, PT, R6, 0x1, RZ ;  /* 0x0000000106067810 */ /* 0x000fca0007ffe0ff */
[----:B------:R1:W-:Y:S04]  /*1860*/  LDS R10, [R8] ;  /* 0x00000000080a7984 */ /* 0x0003e80000000800 */
[----:B------:R0:W2:Y:S04]  /*1870*/  LDS R11, [R3] ;  /* 0x00000000030b7984 */ /* 0x0000a80000000800 */
[----:B------:R-:W3:Y:S01]  /*1880*/  LDS R9, [R2] ;  /* 0x0000000002097984 */ /* 0x000ee20000000800 */
[----:B-1----:R-:W-:Y:S01]  /*1890*/  VIADD R8, R8, 0x4 ;  /* 0x0000000408087836 */ /* 0x002fe20000000000 */
[----:B0-----:R-:W-:Y:S01]  /*18a0*/  LEA R3, R12, R3, 0x2 ;  /* 0x000000030c037211 */ /* 0x001fe200078e10ff */
[----:B--2---:R-:W-:-:S05]  /*18b0*/  IMAD.IADD R10, R10, 0x1, R11 ;  /* 0x000000010a0a7824 */ /* 0x004fca00078e020b */
[----:B---3--:R-:W-:-:S13]  /*18c0*/  ISETP.GT.AND P0, PT, R9, R10, PT ;  /* 0x0000000a0900720c */ /* 0x008fda0003f04270 */
[----:B------:R1:W-:Y:S01]  /*18d0*/  @P0 STS [R2], R10 ;  /* 0x0000000a02000388 */ /* 0x0003e20000000800 */
[----:B------:R-:W-:-:S13]  /*18e0*/  ISETP.NE.AND P0, PT, R6, RZ, PT ;  /* 0x000000ff0600720c */ /* 0x000fda0003f05270 */
[----:B-1----:R-:W-:Y:S05]  /*18f0*/  @P0 BRA `(.L_x_10) ;  /* 0xfffffffc00d00947 */ /* 0x002fea000383ffff */
.L_x_7:
[----:B------:R-:W1:Y:S01]  /*1900*/  LDS R3, [R2] ;  /* 0x0000000002037984 */ /* 0x000e620000000800 */
[----:B0-----:R-:W0:Y:S01]  /*1910*/  LDC.64 R8, c[0x0][0x380] ;  /* 0x0000e000ff087b82 */ /* 0x001e220000000a00 */
[----:B------:R-:W2:Y:S01]  /*1920*/  LDCU UR4, c[0x3][URZ] ;  /* 0x00c00000ff0477ac */ /* 0x000ea20008000800 */
[----:B------:R-:W-:Y:S01]  /*1930*/  IADD3 R5, PT, PT, R4, R5, RZ ;  /* 0x0000000504057210 */ /* 0x000fe20007ffe0ff */
[----:B------:R-:W-:-:S04]  /*1940*/  IMAD.IADD R0, R0, 0x1, R7 ;  /* 0x0000000100007824 */ /* 0x000fc800078e0207 */
[----:B--2---:R-:W-:-:S04]  /*1950*/  IMAD R5, R0, UR4, R5 ;  /* 0x0000000400057c24 */ /* 0x004fc8000f8e0205 */
[----:B0-----:R-:W-:-:S05]  /*1960*/  IMAD.WIDE R4, R5, 0x4, R8 ;  /* 0x0000000405047825 */ /* 0x001fca00078e0208 */
[----:B-1----:R-:W-:Y:S01]  /*1970*/  STG.E desc[UR6][R4.64], R3 ;  /* 0x0000000304007986 */ /* 0x002fe2000c101906 */
[----:B------:R-:W-:Y:S05]  /*1980*/  EXIT ;  /* 0x000000000000794d */ /* 0x000fea0003800000 */
.L_x_11:
        /* <DEDUP_REMOVED lines=15> */
.L_x_18:


//--------------------- .text._Z6phase1Pii        --------------------------
	.section	.text._Z6phase1Pii,"ax",@progbits
	.align	128
        .global         _Z6phase1Pii
        .type           _Z6phase1Pii,@function
        .size           _Z6phase1Pii,(.L_x_19 - _Z6phase1Pii)
        .other          _Z6phase1Pii,@"STO_CUDA_ENTRY STV_DEFAULT"
_Z6phase1Pii:
.text._Z6phase1Pii:
[----:B------:R-:W-:Y:S01]  /*0000*/  LDC R1, c[0x0][0x37c] ;  /* 0x0000df00ff017b82 */ /* 0x000fe20000000800 */
[----:B------:R-:W0:Y:S01]  /*0010*/  S2R R0, SR_TID.Y ;  /* 0x0000000000007919 */ /* 0x000e220000002200 */
[----:B------:R-:W1:Y:S06]  /*0020*/  LDCU.64 UR8, c[0x3][URZ] ;  /* 0x00c00000ff0877ac */ /* 0x000e6c0008000a00 */
[----:B------:R-:W2:Y:S01]  /*0030*/  LDC.64 R2, c[0x0][0x380] ;  /* 0x0000e000ff027b82 */ /* 0x000ea20000000a00 */
[----:B------:R-:W3:Y:S01]  /*0040*/  S2R R6, SR_TID.X ;  /* 0x0000000000067919 */ /* 0x000ee20000002100 */
[----:B------:R-:W0:Y:S01]  /*0050*/  LDCU UR4, c[0x0][0x388] ;  /* 0x00007100ff0477ac */ /* 0x000e220008000800 */
[----:B------:R-:W4:Y:S01]  /*0060*/  LDCU.64 UR6, c[0x0][0x358] ;  /* 0x00006b00ff0677ac */ /* 0x000f220008000a00 */
[----:B-1----:R-:W-:-:S04]  /*0070*/  IMAD.U32 R5, RZ, RZ, UR9 ;  /* 0x00000009ff057e24 */ /* 0x002fc8000f8e00ff */
[C---:B0-----:R-:W-:Y:S02]  /*0080*/  IMAD R4, R5.reuse, UR4, R0 ;  /* 0x0000000405047c24 */ /* 0x041fe4000f8e0200 */
[----:B---3--:R-:W-:-:S04]  /*0090*/  IMAD R7, R5, UR4, R6 ;  /* 0x0000000405077c24 */ /* 0x008fc8000f8e0206 */
[----:B------:R-:W-:-:S04]  /*00a0*/  IMAD R7, R4, UR8, R7 ;  /* 0x0000000804077c24 */ /* 0x000fc8000f8e0207 */
[----:B--2---:R-:W-:-:S05]  /*00b0*/  IMAD.WIDE R2, R7, 0x4, R2 ;  /* 0x0000000407027825 */ /* 0x004fca00078e0202 */
[----:B----4-:R-:W2:Y:S01]  /*00c0*/  LDG.E R13, desc[UR6][R2.64] ;  /* 0x00000006020d7981 */ /* 0x010ea2000c1e1900 */
[----:B------:R-:W0:Y:S01]  /*00d0*/  S2UR UR5, SR_CgaCtaId ;  /* 0x00000000000579c3 */ /* 0x000e220000008800 */
[----:B------:R-:W-:Y:S01]  /*00e0*/  IMAD R7, R6, R5, RZ ;  /* 0x0000000506077224 */ /* 0x000fe200078e02ff */
[----:B------:R-:W-:Y:S01]  /*00f0*/  UMOV UR4, 0x400 ;  /* 0x0000040000047882 */ /* 0x000fe20000000000 */
[----:B------:R-:W-:Y:S02]  /*0100*/  ISETP.GE.AND P0, PT, R5, 0x1, PT ;  /* 0x000000010500780c */ /* 0x000fe40003f06270 */
[----:B------:R-:W-:Y:S01]  /*0110*/  IMAD.IADD R6, R7, 0x1, R0 ;  /* 0x0000000107067824 */ /* 0x000fe200078e0200 */
[----:B0-----:R-:W-:-:S06]  /*0120*/  ULEA UR4, UR5, UR4, 0x18 ;  /* 0x0000000405047291 */ /* 0x001fcc000f8ec0ff */
[----:B------:R-:W-:-:S05]  /*0130*/  LEA R6, R6, UR4, 0x2 ;  /* 0x0000000406067c11 */ /* 0x000fca000f8e10ff */
[----:B--2---:R0:W-:Y:S01]  /*0140*/  STS [R6], R13 ;  /* 0x0000000d06007388 */ /* 0x0041e20000000800 */
[----:B------:R-:W-:Y:S05]  /*0150*/  @!P0 BRA `(.L_x_12) ;  /* 0x0000001000948947 */ /* 0x000fea0003800000 */
[C---:B------:R-:W-:Y:S01]  /*0160*/  ISETP.GE.U32.AND P1, PT, R5.reuse, 0x20, PT ;  /* 0x000000200500780c */ /* 0x040fe20003f26070 */
[----:B------:R-:W-:Y:S01]  /*0170*/  IMAD.MOV.U32 R10, RZ, RZ, RZ ;  /* 0x000000ffff0a7224 */ /* 0x000fe200078e00ff */
[----:B------:R-:W-:-:S04]  /*0180*/  LOP3.LUT R8, R5, 0x1f, RZ, 0xc0, !PT ;  /* 0x0000001f05087812 */ /* 0x000fc800078ec0ff */
[----:B------:R-:W-:-:S07]  /*0190*/  ISETP.NE.AND P0, PT, R8, RZ, PT ;  /* 0x000000ff0800720c */ /* 0x000fce0003f05270 */
[----:B------:R-:W-:Y:S06]  /*01a0*/  @!P1 BRA `(.L_x_13) ;  /* 0x0000001000309947 */ /* 0x000fec0003800000 */
[----:B------:R-:W1:Y:S01]  /*01b0*/  LDC R9, c[0x3][0x4] ;  /* 0x00c00100ff097b82 */ /* 0x000e620000000800 */
[----:B------:R-:W-:Y:S02]  /*01c0*/  LOP3.LUT R10, R5, 0x7fffffe0, RZ, 0xc0, !PT ;  /* 0x7fffffe0050a7812 */ /* 0x000fe400078ec0ff */
[----:B------:R-:W-:Y:S02]  /*01d0*/  LEA R11, R7, UR4, 0x2 ;  /* 0x00000004070b7c11 */ /* 0x000fe4000f8e10ff */
[----:B------:R-:W-:Y:S01]  /*01e0*/  LEA R4, R0, UR4, 0x2 ;  /* 0x0000000400047c11 */ /* 0x000fe2000f8e10ff */
[----:B------:R-:W-:Y:S01]  /*01f0*/  IMAD.MOV R12, RZ, RZ, -R10 ;  /* 0x000000ffff0c7224 */ /* 0x000fe200078e0a0a */
[----:B------:R-:W-:-:S07]  /*0200*/  IADD3 R11, PT, PT, R11, 0x40, RZ ;  /* 0x000000400b0b7810 */ /* 0x000fce0007ffe0ff */
.L_x_14:
[----:B------:R-:W-:Y:S01]  /*0210*/  BAR.SYNC.DEFER_BLOCKING 0x0 ;  /* 0x0000000000007b1d */ /* 0x000fe20000010000 */
[----:B------:R-:W-:-:S04]  /*0220*/  IADD3 R12, PT, PT, R12, 0x20, RZ ;  /* 0x000000200c0c7810 */ /* 0x000fc80007ffe0ff */
[----:B------:R-:W-:Y:S01]  /*0230*/  ISETP.NE.AND P2, PT, R12, RZ, PT ;  /* 0x000000ff0c00720c */ /* 0x000fe20003f45270 */
[----:B0-----:R-:W-:Y:S04]  /*0240*/  LDS R13, [R11+-0x40] ;  /* 0xffffc0000b0d7984 */ /* 0x001fe80000000800 */
[----:B--2---:R-:W0:Y:S04]  /*0250*/  LDS R14, [R4] ;  /* 0x00000000040e7984 */ /* 0x004e280000000800 */
[----:B------:R-:W2:Y:S01]  /*0260*/  LDS R5, [R6] ;  /* 0x0000000006057984 */ /* 0x000ea20000000800 */
[----:B0-----:R-:W-:-:S05]  /*0270*/  IMAD.IADD R16, R13, 0x1, R14 ;  /* 0x000000010d107824 */ /* 0x001fca00078e020e */
[----:B--2---:R-:W-:Y:S01]  /*0280*/  ISETP.GT.AND P1, PT, R5, R16, PT ;  /* 0x000000100500720c */ /* 0x004fe20003f24270 */
[----:B-1----:R-:W-:-:S05]  /*0290*/  IMAD.MOV.U32 R5, RZ, RZ, R9 ;  /* 0x000000ffff057224 */ /* 0x002fca00078e0009 */
[C---:B------:R-:W-:Y:S01]  /*02a0*/  LEA R18, R5.reuse, R4, 0x2 ;  /* 0x0000000405127211 */ /* 0x040fe200078e10ff */
[----:B------:R-:W-:-:S04]  /*02b0*/  IMAD R4, R5, 0x80, R4 ;  /* 0x0000008005047824 */ /* 0x000fc800078e0204 */
[C---:B------:R-:W-:Y:S02]  /*02c0*/  IMAD R20, R5.reuse, 0x4, R18 ;  /* 0x0000000405147824 */ /* 0x040fe400078e0212 */
[----:B------:R-:W-:Y:S01]  /*02d0*/  @P1 STS [R6], R16 ;  /* 0x0000001006001388 */ /* 0x000fe20000000800 */
[----:B------:R-:W-:Y:S06]  /*02e0*/  BAR.SYNC.DEFER_BLOCKING 0x0 ;  /* 0x0000000000007b1d */ /* 0x000fec0000010000 */
[----:B------:R-:W-:Y:S04]  /*02f0*/  LDS R14, [R11+-0x3c] ;  /* 0xffffc4000b0e7984 */ /* 0x000fe80000000800 */
[----:B------:R0:W1:Y:S04]  /*0300*/  LDS R15, [R18] ;  /* 0x00000000120f7984 */ /* 0x0000680000000800 */
[----:B------:R-:W2:Y:S01]  /*0310*/  LDS R13, [R6] ;  /* 0x00000000060d7984 */ /* 0x000ea20000000800 */
[----:B0-----:R-:W-:Y:S01]  /*0320*/  LEA R18, R5, R20, 0x2 ;  /* 0x0000001405127211 */ /* 0x001fe200078e10ff */
        /* <DEDUP_REMOVED lines=127> */
[----:B0-----:R-:W-:Y:S01]  /*0b20*/  LEA R18, R5, R20, 0x2 ;  /* 0x0000001405127211 */ /* 0x001fe200078e10ff */
        /* <DEDUP_REMOVED lines=110> */
[----:B0-----:R-:W-:Y:S01]  /*1210*/  IADD3 R11, PT, PT, R11, 0x80, RZ ;  /* 0x000000800b0b7810 */ /* 0x001fe20007ffe0ff */
[----:B-1----:R-:W-:-:S05]  /*1220*/  IMAD.IADD R14, R14, 0x1, R15 ;  /* 0x000000010e0e7824 */ /* 0x002fca00078e020f */
[----:B--2---:R-:W-:-:S13]  /*1230*/  ISETP.GT.AND P1, PT, R13, R14, PT ;  /* 0x0000000e0d00720c */ /* 0x004fda0003f24270 */
[----:B------:R2:W-:Y:S01]  /*1240*/  @P1 STS [R6], R14 ;  /* 0x0000000e06001388 */ /* 0x0005e20000000800 */
[----:B------:R-:W-:Y:S01]  /*1250*/  @P1 IMAD.MOV.U32 R13, RZ, RZ, R14 ;  /* 0x000000ffff0d1224 */ /* 0x000fe200078e000e */
[----:B------:R-:W-:Y:S06]  /*1260*/  @P2 BRA `(.L_x_14) ;  /* 0xffffffec00e82947 */ /* 0x000fec000383ffff */
.L_x_13:
[----:B------:R-:W-:Y:S05]  /*1270*/  @!P0 BRA `(.L_x_12) ;  /* 0x00000000004c8947 */ /* 0x000fea0003800000 */
[----:B------:R-:W1:Y:S01]  /*1280*/  LDC R9, c[0x3][0x4] ;  /* 0x00c00100ff097b82 */ /* 0x000e620000000800 */
[----:B------:R-:W-:Y:S02]  /*1290*/  IMAD R0, R10, R5, R0 ;  /* 0x000000050a007224 */ /* 0x000fe400078e0200 */
[----:B------:R-:W-:Y:S02]  /*12a0*/  IMAD.IADD R7, R7, 0x1, R10 ;  /* 0x0000000107077824 */ /* 0x000fe400078e020a */
[----:B------:R-:W-:Y:S01]  /*12b0*/  IMAD.MOV R8, RZ, RZ, -R8 ;  /* 0x000000ffff087224 */ /* 0x000fe200078e0a08 */
[----:B------:R-:W-:Y:S02]  /*12c0*/  LEA R0, R0, UR4, 0x2 ;  /* 0x0000000400007c11 */ /* 0x000fe4000f8e10ff */
[----:B------:R-:W-:-:S07]  /*12d0*/  LEA R7, R7, UR4, 0x2 ;  /* 0x0000000407077c11 */ /* 0x000fce000f8e10ff */
.L_x_15:
[----:B------:R-:W-:Y:S01]  /*12e0*/  BAR.SYNC.DEFER_BLOCKING 0x0 ;  /* 0x0000000000007b1d */ /* 0x000fe20000010000 */
[----:B------:R-:W-:-:S05]  /*12f0*/  VIADD R8, R8, 0x1 ;  /* 0x0000000108087836 */ /* 0x000fca0000000000 */
[----:B------:R-:W-:Y:S01]  /*1300*/  ISETP.NE.AND P1, PT, R8, RZ, PT ;  /* 0x000000ff0800720c */ /* 0x000fe20003f25270 */
[----:B---3--:R3:W-:Y:S04]  /*1310*/  LDS R4, [R7] ;  /* 0x0000000007047984 */ /* 0x0087e80000000800 */
[----:B------:R1:W4:Y:S04]  /*1320*/  LDS R5, [R0] ;  /* 0x0000000000057984 */ /* 0x0003280000000800 */
[----:B0-----:R-:W0:Y:S01]  /*1330*/  LDS R13, [R6] ;  /* 0x00000000060d7984 */ /* 0x001e220000000800 */
[----:B---3--:R-:W-:Y:S01]  /*1340*/  IADD3 R7, PT, PT, R7, 0x4, RZ ;  /* 0x0000000407077810 */ /* 0x008fe20007ffe0ff */
[----:B-1----:R-:W-:Y:S01]  /*1350*/  IMAD R0, R9, 0x4, R0 ;  /* 0x0000000409007824 */ /* 0x002fe200078e0200 */
[----:B----4-:R-:W-:-:S04]  /*1360*/  IADD3 R4, PT, PT, R4, R5, RZ ;  /* 0x0000000504047210 */ /* 0x010fc80007ffe0ff */
[----:B0-----:R-:W-:-:S13]  /*1370*/  ISETP.GT.AND P0, PT, R13, R4, PT ;  /* 0x000000040d00720c */ /* 0x001fda0003f04270 */
[----:B------:R3:W-:Y:S01]  /*1380*/  @P0 STS [R6], R4 ;  /* 0x0000000406000388 */ /* 0x0007e20000000800 */
[----:B------:R-:W-:Y:S01]  /*1390*/  @P0 IMAD.MOV.U32 R13, RZ, RZ, R4 ;  /* 0x000000ffff0d0224 */ /* 0x000fe200078e0004 */
[----:B------:R-:W-:Y:S06]  /*13a0*/  @P1 BRA `(.L_x_15) ;  /* 0xfffffffc00cc1947 */ /* 0x000fec000383ffff */
.L_x_12:
[----:B------:R-:W-:Y:S01]  /*13b0*/  STG.E desc[UR6][R2.64], R13 ;  /* 0x0000000d02007986 */ /* 0x000fe2000c101906 */
[----:B------:R-:W-:Y:S05]  /*13c0*/  EXIT ;  /* 0x000000000000794d */ /* 0x000fea0003800000 */
.L_x_16:
        /* <DEDUP_REMOVED lines=11> */
.L_x_19:


//--------------------- .nv.shared._Z6phase3Pii   --------------------------
	.section	.nv.shared._Z6phase3Pii,"aw",@nobits
	.sectionflags	@""
	.align	4
.nv.shared._Z6phase3Pii:
	.zero		50176


//--------------------- .nv.shared.reserved.0     --------------------------
	.section	.nv.shared.reserved.0,"aw",@nobits
	.weak		__nv_reservedSMEM_offset_0_alias
	.size		__nv_reservedSMEM_offset_0_alias, 0, 64
	.other		__nv_reservedSMEM_offset_0_alias,@"STO_CUDA_RESERVED_SHARED STV_DEFAULT"
__nv_reservedSMEM_offset_0_alias:
	.zero		0
	.zero		64


//--------------------- .nv.shared._Z6phase2Pii   --------------------------
	.section	.nv.shared._Z6phase2Pii,"aw",@nobits
	.sectionflags	@""
	.align	4
.nv.shared._Z6phase2Pii:
	.zero		50176


//--------------------- .nv.shared._Z6phase1Pii   --------------------------
	.section	.nv.shared._Z6phase1Pii,"aw",@nobits
	.sectionflags	@""
	.align	4
.nv.shared._Z6phase1Pii:
	.zero		17408


//--------------------- .nv.constant0._Z6phase3Pii --------------------------
	.section	.nv.constant0._Z6phase3Pii,"a",@progbits
	.sectionflags	@""
	.align	4
.nv.constant0._Z6phase3Pii:
	.zero		908


//--------------------- .nv.constant0._Z6phase2Pii --------------------------
	.section	.nv.constant0._Z6phase2Pii,"a",@progbits
	.sectionflags	@""
	.align	4
.nv.constant0._Z6phase2Pii:
	.zero		908


//--------------------- .nv.constant0._Z6phase1Pii --------------------------
	.section	.nv.constant0._Z6phase1Pii,"a",@progbits
	.sectionflags	@""
	.align	4
.nv.constant0._Z6phase1Pii:
	.zero		908


//--------------------- SYMBOLS --------------------------

	.type		.nv.reservedSmem.offset0,@object
	.size		.nv.reservedSmem.offset0,0x4
	.type		.nv.reservedSmem.cap,@object
	.size		.nv.reservedSmem.cap,0x4
